// auto-generated by cutlass_sweep.gemm — config: {"arch": "sm_90", "cluster_m": 1, "cluster_n": 1, "dtype": "int8", "dtype_b": "int8", "layout": "nt", "stages": 0, "tile_k": 128, "tile_m": 128, "tile_n": 160}
#include "cutlass/cutlass.h"
#include "cutlass/gemm/collective/collective_builder.hpp"
#include "cutlass/gemm/device/gemm_universal_adapter.h"
#include "cutlass/gemm/kernel/gemm_universal.hpp"
#include "cutlass/epilogue/collective/collective_builder.hpp"

using ElemA = int8_t;
using ElemB = int8_t;
using ElemCD = int8_t;
using Acc  = int32_t;
using TileShape    = cute::Shape<cute::_128, cute::_160, cute::_128>;
using ClusterShape = cute::Shape<cute::_1, cute::_1, cute::_1>;

using CollectiveEpilogue = typename cutlass::epilogue::collective::CollectiveBuilder<
    cutlass::arch::Sm90, cutlass::arch::OpClassTensorOp,
    TileShape, ClusterShape,
    cutlass::epilogue::collective::EpilogueTileAuto,
    Acc, Acc,
    ElemCD, cutlass::layout::RowMajor, 128 / cutlass::sizeof_bits<ElemCD>::value,
    ElemCD, cutlass::layout::RowMajor, 128 / cutlass::sizeof_bits<ElemCD>::value,
    cutlass::epilogue::collective::EpilogueScheduleAuto
  >::CollectiveOp;

using CollectiveMainloop = typename cutlass::gemm::collective::CollectiveBuilder<
    cutlass::arch::Sm90, cutlass::arch::OpClassTensorOp,
    ElemA, cutlass::layout::RowMajor, 128 / cutlass::sizeof_bits<ElemA>::value,
    ElemB, cutlass::layout::ColumnMajor, 128 / cutlass::sizeof_bits<ElemB>::value,
    Acc,
    TileShape, ClusterShape,
    cutlass::gemm::collective::StageCountAutoCarveout<static_cast<int>(sizeof(typename CollectiveEpilogue::SharedStorage))>,
    cutlass::gemm::collective::KernelScheduleAuto
  >::CollectiveOp;

using GemmKernel = cutlass::gemm::kernel::GemmUniversal<
    cute::Shape<int,int,int,int>,
    CollectiveMainloop,
    CollectiveEpilogue
>;
using Gemm = cutlass::gemm::device::GemmUniversalAdapter<GemmKernel>;

// Force the device kernel symbol into the cubin without needing a host main.
auto* _anchor = &cutlass::device_kernel<GemmKernel>;


// ===== COMPILED SASS (sm_90a) =====

	.target	sm_90a

	.elftype	@"ET_EXEC"


//--------------------- .note.nv.tkinfo           --------------------------
	.section	.note.nv.tkinfo,"",@"SHT_NOTE"
	.sectionflags	@"SHF_NOTE_NV_TKINFO"
	.tkinfo
        /*0018*/ 	.word	0x00000002
        /*0030*/ 	.string	""
        /*0030*/ 	.string	"ptxas"
        /*0030*/ 	.string	"Cuda compilation tools, release 13.0, V13.0.88"
        /*0030*/ 	.string	"Build cuda_13.0.r13.0/compiler.36424714_0"
        /*0030*/ 	.string	"-arch sm_90a -m 64 "



//--------------------- .note.nv.cuinfo           --------------------------
	.section	.note.nv.cuinfo,"",@"SHT_NOTE"
	.sectionflags	@"SHF_NOTE_NV_CUINFO"
        /*0018*/ 	.short	0x0002
        /*001a*/ 	.short	0x005a
        /*001c*/ 	.short	0x0082
	.zero		2


//--------------------- .nv.info                  --------------------------
	.section	.nv.info,"",@"SHT_CUDA_INFO"
	.align	4


	//----- nvinfo : EIATTR_REGCOUNT
	.align		4
        /*0000*/ 	.byte	0x04, 0x2f
        /*0002*/ 	.short	(.L_15 - .L_14)
	.align		4
.L_14:
        /*0004*/ 	.word	index@(_ZN7cutlass13device_kernelINS_4gemm6kernel13GemmUniversalIN4cute5tupleIJiiiiEEENS1_10collective13CollectiveMmaINS1_34MainloopSm90TmaGmmaWarpSpecializedILi6ENS5_IJNS4_1CILi1EEESB_SB_EEENS1_35KernelTmaWarpSpecializedCooperativeEEENS5_IJNSA_ILi128EEENSA_ILi160EEESF_EEEaNS5_IJlSB_lEEEaSI_NS4_8TiledMMAINS4_8MMA_AtomIJNS4_4SM904GMMA26MMA_64x32x32_S32S8S8_SS_TNEEEENS4_6LayoutINS5_IJNSA_ILi2EEESB_SB_EEENS5_IJSB_NSA_ILi0EEESS_EEEEENS5_IJNS4_10UnderscoreESV_SV_EEEEENS4_13SM90_TMA_LOADENS4_14ComposedLayoutINS4_7SwizzleILi3ELi4ELi3EEENS4_18smem_ptr_flag_bitsILi8EEENSP_INS5_IJNSA_ILi8EEESF_EEENS5_IJSF_SB_EEEEEEEvNS4_8identityESY_S18_vS19_EENS_8epilogue10collective6detail29Sm90TmaWarpSpecializedAdapterINS1C_15DefaultEpilogueIaSI_SI_NS1B_6thread17LinearCombinationIaLi1EiiLNS1G_9ScaleType4KindE0ELNS_15FloatRoundStyleE2EaEENS1_15EpilogueDefaultEEEEEvvEEEEvNT_6ParamsE)
        /*0008*/ 	.word	0x000000a8


	//----- nvinfo : EIATTR_FRAME_SIZE
	.align		4
.L_15:
        /*000c*/ 	.byte	0x04, 0x11
        /*000e*/ 	.short	(.L_17 - .L_16)
	.align		4
.L_16:
        /*0010*/ 	.word	index@(_ZN7cutlass13device_kernelINS_4gemm6kernel13GemmUniversalIN4cute5tupleIJiiiiEEENS1_10collective13CollectiveMmaINS1_34MainloopSm90TmaGmmaWarpSpecializedILi6ENS5_IJNS4_1CILi1EEESB_SB_EEENS1_35KernelTmaWarpSpecializedCooperativeEEENS5_IJNSA_ILi128EEENSA_ILi160EEESF_EEEaNS5_IJlSB_lEEEaSI_NS4_8TiledMMAINS4_8MMA_AtomIJNS4_4SM904GMMA26MMA_64x32x32_S32S8S8_SS_TNEEEENS4_6LayoutINS5_IJNSA_ILi2EEESB_SB_EEENS5_IJSB_NSA_ILi0EEESS_EEEEENS5_IJNS4_10UnderscoreESV_SV_EEEEENS4_13SM90_TMA_LOADENS4_14ComposedLayoutINS4_7SwizzleILi3ELi4ELi3EEENS4_18smem_ptr_flag_bitsILi8EEENSP_INS5_IJNSA_ILi8EEESF_EEENS5_IJSF_SB_EEEEEEEvNS4_8identityESY_S18_vS19_EENS_8epilogue10collective6detail29Sm90TmaWarpSpecializedAdapterINS1C_15DefaultEpilogueIaSI_SI_NS1B_6thread17LinearCombinationIaLi1EiiLNS1G_9ScaleType4KindE0ELNS_15FloatRoundStyleE2EaEENS1_15EpilogueDefaultEEEEEvvEEEEvNT_6ParamsE)
        /*0014*/ 	.word	0x00000000


	//----- nvinfo : EIATTR_MIN_STACK_SIZE
	.align		4
.L_17:
        /*0018*/ 	.byte	0x04, 0x12
        /*001a*/ 	.short	(.L_19 - .L_18)
	.align		4
.L_18:
        /*001c*/ 	.word	index@(_ZN7cutlass13device_kernelINS_4gemm6kernel13GemmUniversalIN4cute5tupleIJiiiiEEENS1_10collective13CollectiveMmaINS1_34MainloopSm90TmaGmmaWarpSpecializedILi6ENS5_IJNS4_1CILi1EEESB_SB_EEENS1_35KernelTmaWarpSpecializedCooperativeEEENS5_IJNSA_ILi128EEENSA_ILi160EEESF_EEEaNS5_IJlSB_lEEEaSI_NS4_8TiledMMAINS4_8MMA_AtomIJNS4_4SM904GMMA26MMA_64x32x32_S32S8S8_SS_TNEEEENS4_6LayoutINS5_IJNSA_ILi2EEESB_SB_EEENS5_IJSB_NSA_ILi0EEESS_EEEEENS5_IJNS4_10UnderscoreESV_SV_EEEEENS4_13SM90_TMA_LOADENS4_14ComposedLayoutINS4_7SwizzleILi3ELi4ELi3EEENS4_18smem_ptr_flag_bitsILi8EEENSP_INS5_IJNSA_ILi8EEESF_EEENS5_IJSF_SB_EEEEEEEvNS4_8identityESY_S18_vS19_EENS_8epilogue10collective6detail29Sm90TmaWarpSpecializedAdapterINS1C_15DefaultEpilogueIaSI_SI_NS1B_6thread17LinearCombinationIaLi1EiiLNS1G_9ScaleType4KindE0ELNS_15FloatRoundStyleE2EaEENS1_15EpilogueDefaultEEEEEvvEEEEvNT_6ParamsE)
        /*0020*/ 	.word	0x00000000
.L_19:


//--------------------- .nv.compat                --------------------------
	.section	.nv.compat,"",@"SHT_CUDA_COMPAT_INFO"
	.align	4
        /*0000*/ 	.byte	0x02, 0x09, 0x01, 0x00, 0x02, 0x02, 0x04, 0x00, 0x02, 0x05, 0x05, 0x00, 0x03, 0x07, 0x01, 0x01
        /*0010*/ 	.byte	0x02, 0x03, 0x01, 0x00, 0x02, 0x06, 0x01, 0x00, 0x04, 0x0b, 0x08, 0x00, 0x00, 0x00, 0x00, 0x00
        /*0020*/ 	.byte	0x00, 0x00, 0x00, 0x00


//--------------------- .nv.info._ZN7cutlass13device_kernelINS_4gemm6kernel13GemmUniversalIN4cute5tupleIJiiiiEEENS1_10collective13CollectiveMmaINS1_34MainloopSm90TmaGmmaWarpSpecializedILi6ENS5_IJNS4_1CILi1EEESB_SB_EEENS1_35KernelTmaWarpSpecializedCooperativeEEENS5_IJNSA_ILi128EEENSA_ILi160EEESF_EEEaNS5_IJlSB_lEEEaSI_NS4_8TiledMMAINS4_8MMA_AtomIJNS4_4SM904GMMA26MMA_64x32x32_S32S8S8_SS_TNEEEENS4_6LayoutINS5_IJNSA_ILi2EEESB_SB_EEENS5_IJSB_NSA_ILi0EEESS_EEEEENS5_IJNS4_10UnderscoreESV_SV_EEEEENS4_13SM90_TMA_LOADENS4_14ComposedLayoutINS4_7SwizzleILi3ELi4ELi3EEENS4_18smem_ptr_flag_bitsILi8EEENSP_INS5_IJNSA_ILi8EEESF_EEENS5_IJSF_SB_EEEEEEEvNS4_8identityESY_S18_vS19_EENS_8epilogue10collective6detail29Sm90TmaWarpSpecializedAdapterINS1C_15DefaultEpilogueIaSI_SI_NS1B_6thread17LinearCombinationIaLi1EiiLNS1G_9ScaleType4KindE0ELNS_15FloatRoundStyleE2EaEENS1_15EpilogueDefaultEEEEEvvEEEEvNT_6ParamsE --------------------------
	.section	.nv.info._ZN7cutlass13device_kernelINS_4gemm6kernel13GemmUniversalIN4cute5tupleIJiiiiEEENS1_10collective13CollectiveMmaINS1_34MainloopSm90TmaGmmaWarpSpecializedILi6ENS5_IJNS4_1CILi1EEESB_SB_EEENS1_35KernelTmaWarpSpecializedCooperativeEEENS5_IJNSA_ILi128EEENSA_ILi160EEESF_EEEaNS5_IJlSB_lEEEaSI_NS4_8TiledMMAINS4_8MMA_AtomIJNS4_4SM904GMMA26MMA_64x32x32_S32S8S8_SS_TNEEEENS4_6LayoutINS5_IJNSA_ILi2EEESB_SB_EEENS5_IJSB_NSA_ILi0EEESS_EEEEENS5_IJNS4_10UnderscoreESV_SV_EEEEENS4_13SM90_TMA_LOADENS4_14ComposedLayoutINS4_7SwizzleILi3ELi4ELi3EEENS4_18smem_ptr_flag_bitsILi8EEENSP_INS5_IJNSA_ILi8EEESF_EEENS5_IJSF_SB_EEEEEEEvNS4_8identityESY_S18_vS19_EENS_8epilogue10collective6detail29Sm90TmaWarpSpecializedAdapterINS1C_15DefaultEpilogueIaSI_SI_NS1B_6thread17LinearCombinationIaLi1EiiLNS1G_9ScaleType4KindE0ELNS_15FloatRoundStyleE2EaEENS1_15EpilogueDefaultEEEEEvvEEEEvNT_6ParamsE,"",@"SHT_CUDA_INFO"
	.sectionflags	@""
	.align	4


	//----- nvinfo : EIATTR_CUDA_API_VERSION
	.align		4
        /*0000*/ 	.byte	0x04, 0x37
        /*0002*/ 	.short	(.L_21 - .L_20)
.L_20:
        /*0004*/ 	.word	0x00000082


	//----- nvinfo : EIATTR_KPARAM_INFO
	.align		4
.L_21:
        /*0008*/ 	.byte	0x04, 0x17
        /*000a*/ 	.short	(.L_23 - .L_22)
.L_22:
        /*000c*/ 	.word	0x00000000
        /*0010*/ 	.short	0x0000
        /*0012*/ 	.short	0x0070
        /*0014*/ 	.byte	0x00, 0xf0, 0x01, 0x10


	//----- nvinfo : EIATTR_SPARSE_MMA_MASK
	.align		4
.L_23:
        /*0018*/ 	.byte	0x03, 0x50
        /*001a*/ 	.short	0x0000


	//----- nvinfo : EIATTR_MAXREG_COUNT
	.align		4
        /*001c*/ 	.byte	0x03, 0x1b
        /*001e*/ 	.short	0x00a8


	//----- nvinfo : EIATTR_NUM_BARRIERS
	.align		4
        /*0020*/ 	.byte	0x02, 0x4c
        /*0022*/ 	.byte	0x01
	.zero		1


	//----- nvinfo : EIATTR_EXTERNS
	.align		4
        /*0024*/ 	.byte	0x04, 0x0f
        /*0026*/ 	.short	(.L_25 - .L_24)


	//   ....[0]....
	.align		4
.L_24:
        /*0028*/ 	.word	index@(__assertfail)


	//----- nvinfo : EIATTR_MERCURY_ISA_VERSION
	.align		4
.L_25:
        /*002c*/ 	.byte	0x03, 0x5f
        /*002e*/ 	.short	0x0101


	//----- nvinfo : EIATTR_INT_WARP_WIDE_INSTR_OFFSETS
	.align		4
        /*0030*/ 	.byte	0x04, 0x31
        /*0032*/ 	.short	(.L_27 - .L_26)


	//   ....[0]....
.L_26:
        /*0034*/ 	.word	0x000003f0


	//   ....[1]....
        /*0038*/ 	.word	0x00000420


	//   ....[2]....
        /*003c*/ 	.word	0x00000500


	//----- nvinfo : EIATTR_COOP_GROUP_MASK_REGIDS
	.align		4
.L_27:
        /*0040*/ 	.byte	0x04, 0x29
        /*0042*/ 	.short	(.L_29 - .L_28)


	//   ....[0]....
.L_28:
        /*0044*/ 	.word	0xffffffff


	//   ....[1]....
        /*0048*/ 	.word	0xffffffff


	//   ....[2]....
        /*004c*/ 	.word	0xffffffff


	//   ....[3]....
        /*0050*/ 	.word	0xffffffff


	//   ....[4]....
        /*0054*/ 	.word	0xffffffff


	//----- nvinfo : EIATTR_COOP_GROUP_INSTR_OFFSETS
	.align		4
.L_29:
        /*0058*/ 	.byte	0x04, 0x28
        /*005a*/ 	.short	(.L_31 - .L_30)


	//   ....[0]....
.L_30:
        /*005c*/ 	.word	0x00000060


	//   ....[1]....
        /*0060*/ 	.word	0x00000070


	//   ....[2]....
        /*0064*/ 	.word	0x00000130


	//   ....[3]....
        /*0068*/ 	.word	0x00000300


	//   ....[4]....
        /*006c*/ 	.word	0x00000fb0


	//----- nvinfo : EIATTR_REG_RECONFIG
	.align		4
.L_31:
        /*0070*/ 	.byte	0x01, 0x54
	.zero		2


	//----- nvinfo : EIATTR_SYSCALL_OFFSETS
	.align		4
        /*0074*/ 	.byte	0x04, 0x46
        /*0076*/ 	.short	(.L_33 - .L_32)


	//   ....[0]....
.L_32:
        /*0078*/ 	.word	0x00001170


	//----- nvinfo : EIATTR_MBARRIER_INSTR_OFFSETS
	.align		4
.L_33:
        /*007c*/ 	.byte	0x04, 0x39
        /*007e*/ 	.short	(.L_35 - .L_34)


	//   ....[0]....
.L_34:
        /*0080*/ 	.word	0x00000230
        /*0084*/ 	.word	0x000000ff
        /*0088*/ 	.word	0x00000000
        /*008c*/ 	.short	0x0100
        /*008e*/ 	.byte	0x08
	.zero		1


	//   ....[1]....
        /*0090*/ 	.word	0x00000240
        /*0094*/ 	.word	0x000000ff
        /*0098*/ 	.word	0x00000030
        /*009c*/ 	.short	0x0100
        /*009e*/ 	.byte	0x08
	.zero		1


	//   ....[2]....
        /*00a0*/ 	.word	0x00000250
        /*00a4*/ 	.word	0x000000ff
        /*00a8*/ 	.word	0x00000008
        /*00ac*/ 	.short	0x0100
        /*00ae*/ 	.byte	0x08
	.zero		1


	//   ....[3]....
        /*00b0*/ 	.word	0x00000260
        /*00b4*/ 	.word	0x000000ff
        /*00b8*/ 	.word	0x00000038
        /*00bc*/ 	.short	0x0100
        /*00be*/ 	.byte	0x08
	.zero		1


	//   ....[4]....
        /*00c0*/ 	.word	0x00000270
        /*00c4*/ 	.word	0x000000ff
        /*00c8*/ 	.word	0x00000010
        /*00cc*/ 	.short	0x0100
        /*00ce*/ 	.byte	0x08
	.zero		1


	//   ....[5]....
        /*00d0*/ 	.word	0x00000280
        /*00d4*/ 	.word	0x000000ff
        /*00d8*/ 	.word	0x00000040
        /*00dc*/ 	.short	0x0100
        /*00de*/ 	.byte	0x08
	.zero		1


	//   ....[6]....
        /*00e0*/ 	.word	0x00000290
        /*00e4*/ 	.word	0x000000ff
        /*00e8*/ 	.word	0x00000018
        /*00ec*/ 	.short	0x0100
        /*00ee*/ 	.byte	0x08
	.zero		1


	//   ....[7]....
        /*00f0*/ 	.word	0x000002a0
        /*00f4*/ 	.word	0x000000ff
        /*00f8*/ 	.word	0x00000048
        /*00fc*/ 	.short	0x0100
        /*00fe*/ 	.byte	0x08
	.zero		1


	//   ....[8]....
        /*0100*/ 	.word	0x000002b0
        /*0104*/ 	.word	0x000000ff
        /*0108*/ 	.word	0x00000020
        /*010c*/ 	.short	0x0100
        /*010e*/ 	.byte	0x08
	.zero		1


	//   ....[9]....
        /*0110*/ 	.word	0x000002c0
        /*0114*/ 	.word	0x000000ff
        /*0118*/ 	.word	0x00000050
        /*011c*/ 	.short	0x0100
        /*011e*/ 	.byte	0x08
	.zero		1


	//   ....[10]....
        /*0120*/ 	.word	0x000002d0
        /*0124*/ 	.word	0x000000ff
        /*0128*/ 	.word	0x00000028
        /*012c*/ 	.short	0x0100
        /*012e*/ 	.byte	0x08
	.zero		1


	//   ....[11]....
        /*0130*/ 	.word	0x000002e0
        /*0134*/ 	.word	0x000000ff
        /*0138*/ 	.word	0x00000058
        /*013c*/ 	.short	0x0100
        /*013e*/ 	.byte	0x08
	.zero		1


	//   ....[12]....
        /*0140*/ 	.word	0x00000570
        /*0144*/ 	.word	0x000000ff
        /*0148*/ 	.word	0x00000070
        /*014c*/ 	.short	0x0100
        /*014e*/ 	.byte	0x06
	.zero		1


	//   ....[13]....
        /*0150*/ 	.word	0x000005d0
        /*0154*/ 	.word	0x000000ff
        /*0158*/ 	.word	0x00000078
        /*015c*/ 	.short	0x0100
        /*015e*/ 	.byte	0x06
	.zero		1


	//   ....[14]....
        /*0160*/ 	.word	0x00001240
        /*0164*/ 	.word	0x00000003
        /*0168*/ 	.word	0x00000000
        /*016c*/ 	.short	0x010a
        /*016e*/ 	.byte	0x3f
	.zero		1


	//   ....[15]....
        /*0170*/ 	.word	0x00001280
        /*0174*/ 	.word	0x00000003
        /*0178*/ 	.word	0x00000000
        /*017c*/ 	.short	0x010a
        /*017e*/ 	.byte	0x3f
	.zero		1


	//   ....[16]....
        /*0180*/ 	.word	0x00001cd0
        /*0184*/ 	.word	0x00000005
        /*0188*/ 	.word	0x00000000
        /*018c*/ 	.short	0x010a
        /*018e*/ 	.byte	0x3f
	.zero		1


	//   ....[17]....
        /*0190*/ 	.word	0x00001d10
        /*0194*/ 	.word	0x00000005
        /*0198*/ 	.word	0x00000000
        /*019c*/ 	.short	0x010a
        /*019e*/ 	.byte	0x3f
	.zero		1


	//   ....[18]....
        /*01a0*/ 	.word	0x00002570
        /*01a4*/ 	.word	0x00000004
        /*01a8*/ 	.word	0x00000000
        /*01ac*/ 	.short	0x0101
        /*01ae*/ 	.byte	0x3f
	.zero		1


	//   ....[19]....
        /*01b0*/ 	.word	0x00002750
        /*01b4*/ 	.word	0x00000000
        /*01b8*/ 	.word	0x00000000
        /*01bc*/ 	.short	0x0101
        /*01be*/ 	.byte	0x3f
	.zero		1


	//   ....[20]....
        /*01c0*/ 	.word	0x00007da0
        /*01c4*/ 	.word	0x0000000e
        /*01c8*/ 	.word	0x00000030
        /*01cc*/ 	.short	0x010a
        /*01ce*/ 	.byte	0x3f
	.zero		1


	//   ....[21]....
        /*01d0*/ 	.word	0x00008120
        /*01d4*/ 	.word	0x00000006
        /*01d8*/ 	.word	0x00000078
        /*01dc*/ 	.short	0x0101
        /*01de*/ 	.byte	0x3f
	.zero		1


	//   ....[22]....
        /*01e0*/ 	.word	0x00008850
        /*01e4*/ 	.word	0x00000007
        /*01e8*/ 	.word	0x00000000
        /*01ec*/ 	.short	0x010a
        /*01ee*/ 	.byte	0x3f
	.zero		1


	//   ....[23]....
        /*01f0*/ 	.word	0x000088d0
        /*01f4*/ 	.word	0x00000009
        /*01f8*/ 	.word	0x00000000
        /*01fc*/ 	.short	0x010a
        /*01fe*/ 	.byte	0x3f
	.zero		1


	//   ....[24]....
        /*0200*/ 	.word	0x00008960
        /*0204*/ 	.word	0x00000006
        /*0208*/ 	.word	0x00000000
        /*020c*/ 	.short	0x010a
        /*020e*/ 	.byte	0x3f
	.zero		1


	//   ....[25]....
        /*0210*/ 	.word	0x000089f0
        /*0214*/ 	.word	0x00000009
        /*0218*/ 	.word	0x00000000
        /*021c*/ 	.short	0x010a
        /*021e*/ 	.byte	0x3f
	.zero		1


	//   ....[26]....
        /*0220*/ 	.word	0x00008a80
        /*0224*/ 	.word	0x00000006
        /*0228*/ 	.word	0x00000000
        /*022c*/ 	.short	0x010a
        /*022e*/ 	.byte	0x3f
	.zero		1


	//   ....[27]....
        /*0230*/ 	.word	0x00008b10
        /*0234*/ 	.word	0x00000003
        /*0238*/ 	.word	0x00000000
        /*023c*/ 	.short	0x010a
        /*023e*/ 	.byte	0x3f
	.zero		1


	//   ....[28]....
        /*0240*/ 	.word	0x00008b70
        /*0244*/ 	.word	0x00000003
        /*0248*/ 	.word	0x00000000
        /*024c*/ 	.short	0x010a
        /*024e*/ 	.byte	0x3f
	.zero		1


	//   ....[29]....
        /*0250*/ 	.word	0x00008bc0
        /*0254*/ 	.word	0x00000005
        /*0258*/ 	.word	0x00000000
        /*025c*/ 	.short	0x010a
        /*025e*/ 	.byte	0x3f
	.zero		1


	//   ....[30]....
        /*0260*/ 	.word	0x00008c90
        /*0264*/ 	.word	0x0000000e
        /*0268*/ 	.word	0x00000030
        /*026c*/ 	.short	0x010a
        /*026e*/ 	.byte	0x3f
	.zero		1


	//   ....[31]....
        /*0270*/ 	.word	0x00008d60
        /*0274*/ 	.word	0x00000007
        /*0278*/ 	.word	0x00000000
        /*027c*/ 	.short	0x010a
        /*027e*/ 	.byte	0x3f
	.zero		1


	//   ....[32]....
        /*0280*/ 	.word	0x00008db0
        /*0284*/ 	.word	0x00000009
        /*0288*/ 	.word	0x00000000
        /*028c*/ 	.short	0x010a
        /*028e*/ 	.byte	0x3f
	.zero		1


	//   ....[33]....
        /*0290*/ 	.word	0x00008e00
        /*0294*/ 	.word	0x00000006
        /*0298*/ 	.word	0x00000000
        /*029c*/ 	.short	0x010a
        /*029e*/ 	.byte	0x3f
	.zero		1


	//   ....[34]....
        /*02a0*/ 	.word	0x00008e50
        /*02a4*/ 	.word	0x00000009
        /*02a8*/ 	.word	0x00000000
        /*02ac*/ 	.short	0x010a
        /*02ae*/ 	.byte	0x3f
	.zero		1


	//   ....[35]....
        /*02b0*/ 	.word	0x00008ea0
        /*02b4*/ 	.word	0x00000006
        /*02b8*/ 	.word	0x00000000
        /*02bc*/ 	.short	0x010a
        /*02be*/ 	.byte	0x3f
	.zero		1


	//----- nvinfo : EIATTR_NUM_MBARRIERS
	.align		4
.L_35:
        /*02c0*/ 	.byte	0x03, 0x38
        /*02c2*/ 	.short	0x000e


	//----- nvinfo : EIATTR_EXIT_INSTR_OFFSETS
	.align		4
        /*02c4*/ 	.byte	0x04, 0x1c
        /*02c6*/ 	.short	(.L_37 - .L_36)


	//   ....[0]....
.L_36:
        /*02c8*/ 	.word	0x00000620


	//   ....[1]....
        /*02cc*/ 	.word	0x00000ef0


	//   ....[2]....
        /*02d0*/ 	.word	0x00007410


	//   ....[3]....
        /*02d4*/ 	.word	0x00007a40


	//   ....[4]....
        /*02d8*/ 	.word	0x00008b60


	//----- nvinfo : EIATTR_MAX_THREADS
	.align		4
.L_37:
        /*02dc*/ 	.byte	0x04, 0x05
        /*02de*/ 	.short	(.L_39 - .L_38)
.L_38:
        /*02e0*/ 	.word	0x00000180
        /*02e4*/ 	.word	0x00000001
        /*02e8*/ 	.word	0x00000001


	//----- nvinfo : EIATTR_CRS_STACK_SIZE
	.align		4
.L_39:
        /*02ec*/ 	.byte	0x04, 0x1e
        /*02ee*/ 	.short	(.L_41 - .L_40)
.L_40:
        /*02f0*/ 	.word	0x00000000


	//----- nvinfo : EIATTR_CBANK_PARAM_SIZE
	.align		4
.L_41:
        /*02f4*/ 	.byte	0x03, 0x19
        /*02f6*/ 	.short	0x0470


	//----- nvinfo : EIATTR_PARAM_CBANK
	.align		4
        /*02f8*/ 	.byte	0x04, 0x0a
        /*02fa*/ 	.short	(.L_43 - .L_42)
	.align		4
.L_42:
        /*02fc*/ 	.word	index@(.nv.constant0._ZN7cutlass13device_kernelINS_4gemm6kernel13GemmUniversalIN4cute5tupleIJiiiiEEENS1_10collective13CollectiveMmaINS1_34MainloopSm90TmaGmmaWarpSpecializedILi6ENS5_IJNS4_1CILi1EEESB_SB_EEENS1_35KernelTmaWarpSpecializedCooperativeEEENS5_IJNSA_ILi128EEENSA_ILi160EEESF_EEEaNS5_IJlSB_lEEEaSI_NS4_8TiledMMAINS4_8MMA_AtomIJNS4_4SM904GMMA26MMA_64x32x32_S32S8S8_SS_TNEEEENS4_6LayoutINS5_IJNSA_ILi2EEESB_SB_EEENS5_IJSB_NSA_ILi0EEESS_EEEEENS5_IJNS4_10UnderscoreESV_SV_EEEEENS4_13SM90_TMA_LOADENS4_14ComposedLayoutINS4_7SwizzleILi3ELi4ELi3EEENS4_18smem_ptr_flag_bitsILi8EEENSP_INS5_IJNSA_ILi8EEESF_EEENS5_IJSF_SB_EEEEEEEvNS4_8identityESY_S18_vS19_EENS_8epilogue10collective6detail29Sm90TmaWarpSpecializedAdapterINS1C_15DefaultEpilogueIaSI_SI_NS1B_6thread17LinearCombinationIaLi1EiiLNS1G_9ScaleType4KindE0ELNS_15FloatRoundStyleE2EaEENS1_15EpilogueDefaultEEEEEvvEEEEvNT_6ParamsE)
        /*0300*/ 	.short	0x0210
        /*0302*/ 	.short	0x0470


	//----- nvinfo : EIATTR_SW_WAR
	.align		4
.L_43:
        /*0304*/ 	.byte	0x04, 0x36
        /*0306*/ 	.short	(.L_45 - .L_44)
.L_44:
        /*0308*/ 	.word	0x00000008
.L_45:


//--------------------- .nv.callgraph             --------------------------
	.section	.nv.callgraph,"",@"SHT_CUDA_CALLGRAPH"
	.align	4
	.sectionentsize	8
	.align		4
        /*0000*/ 	.word	0x00000000
	.align		4
        /*0004*/ 	.word	0xffffffff
	.align		4
        /*0008*/ 	.word	index@(_ZN7cutlass13device_kernelINS_4gemm6kernel13GemmUniversalIN4cute5tupleIJiiiiEEENS1_10collective13CollectiveMmaINS1_34MainloopSm90TmaGmmaWarpSpecializedILi6ENS5_IJNS4_1CILi1EEESB_SB_EEENS1_35KernelTmaWarpSpecializedCooperativeEEENS5_IJNSA_ILi128EEENSA_ILi160EEESF_EEEaNS5_IJlSB_lEEEaSI_NS4_8TiledMMAINS4_8MMA_AtomIJNS4_4SM904GMMA26MMA_64x32x32_S32S8S8_SS_TNEEEENS4_6LayoutINS5_IJNSA_ILi2EEESB_SB_EEENS5_IJSB_NSA_ILi0EEESS_EEEEENS5_IJNS4_10UnderscoreESV_SV_EEEEENS4_13SM90_TMA_LOADENS4_14ComposedLayoutINS4_7SwizzleILi3ELi4ELi3EEENS4_18smem_ptr_flag_bitsILi8EEENSP_INS5_IJNSA_ILi8EEESF_EEENS5_IJSF_SB_EEEEEEEvNS4_8identityESY_S18_vS19_EENS_8epilogue10collective6detail29Sm90TmaWarpSpecializedAdapterINS1C_15DefaultEpilogueIaSI_SI_NS1B_6thread17LinearCombinationIaLi1EiiLNS1G_9ScaleType4KindE0ELNS_15FloatRoundStyleE2EaEENS1_15EpilogueDefaultEEEEEvvEEEEvNT_6ParamsE)
	.align		4
        /*000c*/ 	.word	index@(__assertfail)
	.align		4
        /*0010*/ 	.word	0x00000000
	.align		4
        /*0014*/ 	.word	0xfffffffe
	.align		4
        /*0018*/ 	.word	0x00000000
	.align		4
        /*001c*/ 	.word	0xfffffffd
	.align		4
        /*0020*/ 	.word	0x00000000
	.align		4
        /*0024*/ 	.word	0xfffffffc


//--------------------- .nv.constant4             --------------------------
	.section	.nv.constant4,"a",@progbits
	.align	8
	.align		8
.nv.constant4:
        /*0000*/ 	.dword	__assertfail
	.align		8
        /*0008*/ 	.dword	__unnamed_1
	.align		8
        /*0010*/ 	.dword	_ZN40_INTERNAL_6740708a_4_k_cu_d3d7a984_106674cuda3std3__45__cpo5beginE
	.align		8
        /*0018*/ 	.dword	_ZN40_INTERNAL_6740708a_4_k_cu_d3d7a984_106674cuda3std3__45__cpo3endE
	.align		8
        /*0020*/ 	.dword	_ZN40_INTERNAL_6740708a_4_k_cu_d3d7a984_106674cuda3std3__45__cpo6cbeginE
	.align		8
        /*0028*/ 	.dword	_ZN40_INTERNAL_6740708a_4_k_cu_d3d7a984_106674cuda3std3__45__cpo4cendE
	.align		8
        /*0030*/ 	.dword	_ZN40_INTERNAL_6740708a_4_k_cu_d3d7a984_106674cuda3std3__442_GLOBAL__N__6740708a_4_k_cu_d3d7a984_106676ignoreE
	.align		8
        /*0038*/ 	.dword	_ZN40_INTERNAL_6740708a_4_k_cu_d3d7a984_106674cuda3std3__419piecewise_constructE
	.align		8
        /*0040*/ 	.dword	_ZN40_INTERNAL_6740708a_4_k_cu_d3d7a984_106674cuda3std3__48in_placeE
	.align		8
        /*0048*/ 	.dword	_ZN40_INTERNAL_6740708a_4_k_cu_d3d7a984_106674cuda3std6ranges3__45__cpo4swapE
	.align		8
        /*0050*/ 	.dword	_ZN40_INTERNAL_6740708a_4_k_cu_d3d7a984_106674cuda3std6ranges3__45__cpo9iter_moveE
	.align		8
        /*0058*/ 	.dword	_ZN40_INTERNAL_6740708a_4_k_cu_d3d7a984_106674cute7productE
	.align		8
        /*0060*/ 	.dword	_ZN40_INTERNAL_6740708a_4_k_cu_d3d7a984_106674cute1_E
	.align		8
        /*0068*/ 	.dword	$str$22
	.align		8
        /*0070*/ 	.dword	$str$23


//--------------------- .text._ZN7cutlass13device_kernelINS_4gemm6kernel13GemmUniversalIN4cute5tupleIJiiiiEEENS1_10collective13CollectiveMmaINS1_34MainloopSm90TmaGmmaWarpSpecializedILi6ENS5_IJNS4_1CILi1EEESB_SB_EEENS1_35KernelTmaWarpSpecializedCooperativeEEENS5_IJNSA_ILi128EEENSA_ILi160EEESF_EEEaNS5_IJlSB_lEEEaSI_NS4_8TiledMMAINS4_8MMA_AtomIJNS4_4SM904GMMA26MMA_64x32x32_S32S8S8_SS_TNEEEENS4_6LayoutINS5_IJNSA_ILi2EEESB_SB_EEENS5_IJSB_NSA_ILi0EEESS_EEEEENS5_IJNS4_10UnderscoreESV_SV_EEEEENS4_13SM90_TMA_LOADENS4_14ComposedLayoutINS4_7SwizzleILi3ELi4ELi3EEENS4_18smem_ptr_flag_bitsILi8EEENSP_INS5_IJNSA_ILi8EEESF_EEENS5_IJSF_SB_EEEEEEEvNS4_8identityESY_S18_vS19_EENS_8epilogue10collective6detail29Sm90TmaWarpSpecializedAdapterINS1C_15DefaultEpilogueIaSI_SI_NS1B_6thread17LinearCombinationIaLi1EiiLNS1G_9ScaleType4KindE0ELNS_15FloatRoundStyleE2EaEENS1_15EpilogueDefaultEEEEEvvEEEEvNT_6ParamsE --------------------------
	.section	.text._ZN7cutlass13device_kernelINS_4gemm6kernel13GemmUniversalIN4cute5tupleIJiiiiEEENS1_10collective13CollectiveMmaINS1_34MainloopSm90TmaGmmaWarpSpecializedILi6ENS5_IJNS4_1CILi1EEESB_SB_EEENS1_35KernelTmaWarpSpecializedCooperativeEEENS5_IJNSA_ILi128EEENSA_ILi160EEESF_EEEaNS5_IJlSB_lEEEaSI_NS4_8TiledMMAINS4_8MMA_AtomIJNS4_4SM904GMMA26MMA_64x32x32_S32S8S8_SS_TNEEEENS4_6LayoutINS5_IJNSA_ILi2EEESB_SB_EEENS5_IJSB_NSA_ILi0EEESS_EEEEENS5_IJNS4_10UnderscoreESV_SV_EEEEENS4_13SM90_TMA_LOADENS4_14ComposedLayoutINS4_7SwizzleILi3ELi4ELi3EEENS4_18smem_ptr_flag_bitsILi8EEENSP_INS5_IJNSA_ILi8EEESF_EEENS5_IJSF_SB_EEEEEEEvNS4_8identityESY_S18_vS19_EENS_8epilogue10collective6detail29Sm90TmaWarpSpecializedAdapterINS1C_15DefaultEpilogueIaSI_SI_NS1B_6thread17LinearCombinationIaLi1EiiLNS1G_9ScaleType4KindE0ELNS_15FloatRoundStyleE2EaEENS1_15EpilogueDefaultEEEEEvvEEEEvNT_6ParamsE,"ax",@progbits
	.align	128
.text._ZN7cutlass13device_kernelINS_4gemm6kernel13GemmUniversalIN4cute5tupleIJiiiiEEENS1_10collective13CollectiveMmaINS1_34MainloopSm90TmaGmmaWarpSpecializedILi6ENS5_IJNS4_1CILi1EEESB_SB_EEENS1_35KernelTmaWarpSpecializedCooperativeEEENS5_IJNSA_ILi128EEENSA_ILi160EEESF_EEEaNS5_IJlSB_lEEEaSI_NS4_8TiledMMAINS4_8MMA_AtomIJNS4_4SM904GMMA26MMA_64x32x32_S32S8S8_SS_TNEEEENS4_6LayoutINS5_IJNSA_ILi2EEESB_SB_EEENS5_IJSB_NSA_ILi0EEESS_EEEEENS5_IJNS4_10UnderscoreESV_SV_EEEEENS4_13SM90_TMA_LOADENS4_14ComposedLayoutINS4_7SwizzleILi3ELi4ELi3EEENS4_18smem_ptr_flag_bitsILi8EEENSP_INS5_IJNSA_ILi8EEESF_EEENS5_IJSF_SB_EEEEEEEvNS4_8identityESY_S18_vS19_EENS_8epilogue10collective6detail29Sm90TmaWarpSpecializedAdapterINS1C_15DefaultEpilogueIaSI_SI_NS1B_6thread17LinearCombinationIaLi1EiiLNS1G_9ScaleType4KindE0ELNS_15FloatRoundStyleE2EaEENS1_15EpilogueDefaultEEEEEvvEEEEvNT_6ParamsE:
        .type           _ZN7cutlass13device_kernelINS_4gemm6kernel13GemmUniversalIN4cute5tupleIJiiiiEEENS1_10collective13CollectiveMmaINS1_34MainloopSm90TmaGmmaWarpSpecializedILi6ENS5_IJNS4_1CILi1EEESB_SB_EEENS1_35KernelTmaWarpSpecializedCooperativeEEENS5_IJNSA_ILi128EEENSA_ILi160EEESF_EEEaNS5_IJlSB_lEEEaSI_NS4_8TiledMMAINS4_8MMA_AtomIJNS4_4SM904GMMA26MMA_64x32x32_S32S8S8_SS_TNEEEENS4_6LayoutINS5_IJNSA_ILi2EEESB_SB_EEENS5_IJSB_NSA_ILi0EEESS_EEEEENS5_IJNS4_10UnderscoreESV_SV_EEEEENS4_13SM90_TMA_LOADENS4_14ComposedLayoutINS4_7SwizzleILi3ELi4ELi3EEENS4_18smem_ptr_flag_bitsILi8EEENSP_INS5_IJNSA_ILi8EEESF_EEENS5_IJSF_SB_EEEEEEEvNS4_8identityESY_S18_vS19_EENS_8epilogue10collective6detail29Sm90TmaWarpSpecializedAdapterINS1C_15DefaultEpilogueIaSI_SI_NS1B_6thread17LinearCombinationIaLi1EiiLNS1G_9ScaleType4KindE0ELNS_15FloatRoundStyleE2EaEENS1_15EpilogueDefaultEEEEEvvEEEEvNT_6ParamsE,@function
        .size           _ZN7cutlass13device_kernelINS_4gemm6kernel13GemmUniversalIN4cute5tupleIJiiiiEEENS1_10collective13CollectiveMmaINS1_34MainloopSm90TmaGmmaWarpSpecializedILi6ENS5_IJNS4_1CILi1EEESB_SB_EEENS1_35KernelTmaWarpSpecializedCooperativeEEENS5_IJNSA_ILi128EEENSA_ILi160EEESF_EEEaNS5_IJlSB_lEEEaSI_NS4_8TiledMMAINS4_8MMA_AtomIJNS4_4SM904GMMA26MMA_64x32x32_S32S8S8_SS_TNEEEENS4_6LayoutINS5_IJNSA_ILi2EEESB_SB_EEENS5_IJSB_NSA_ILi0EEESS_EEEEENS5_IJNS4_10UnderscoreESV_SV_EEEEENS4_13SM90_TMA_LOADENS4_14ComposedLayoutINS4_7SwizzleILi3ELi4ELi3EEENS4_18smem_ptr_flag_bitsILi8EEENSP_INS5_IJNSA_ILi8EEESF_EEENS5_IJSF_SB_EEEEEEEvNS4_8identityESY_S18_vS19_EENS_8epilogue10collective6detail29Sm90TmaWarpSpecializedAdapterINS1C_15DefaultEpilogueIaSI_SI_NS1B_6thread17LinearCombinationIaLi1EiiLNS1G_9ScaleType4KindE0ELNS_15FloatRoundStyleE2EaEENS1_15EpilogueDefaultEEEEEvvEEEEvNT_6ParamsE,(.L_x_234 - _ZN7cutlass13device_kernelINS_4gemm6kernel13GemmUniversalIN4cute5tupleIJiiiiEEENS1_10collective13CollectiveMmaINS1_34MainloopSm90TmaGmmaWarpSpecializedILi6ENS5_IJNS4_1CILi1EEESB_SB_EEENS1_35KernelTmaWarpSpecializedCooperativeEEENS5_IJNSA_ILi128EEENSA_ILi160EEESF_EEEaNS5_IJlSB_lEEEaSI_NS4_8TiledMMAINS4_8MMA_AtomIJNS4_4SM904GMMA26MMA_64x32x32_S32S8S8_SS_TNEEEENS4_6LayoutINS5_IJNSA_ILi2EEESB_SB_EEENS5_IJSB_NSA_ILi0EEESS_EEEEENS5_IJNS4_10UnderscoreESV_SV_EEEEENS4_13SM90_TMA_LOADENS4_14ComposedLayoutINS4_7SwizzleILi3ELi4ELi3EEENS4_18smem_ptr_flag_bitsILi8EEENSP_INS5_IJNSA_ILi8EEESF_EEENS5_IJSF_SB_EEEEEEEvNS4_8identityESY_S18_vS19_EENS_8epilogue10collective6detail29Sm90TmaWarpSpecializedAdapterINS1C_15DefaultEpilogueIaSI_SI_NS1B_6thread17LinearCombinationIaLi1EiiLNS1G_9ScaleType4KindE0ELNS_15FloatRoundStyleE2EaEENS1_15EpilogueDefaultEEEEEvvEEEEvNT_6ParamsE)
        .other          _ZN7cutlass13device_kernelINS_4gemm6kernel13GemmUniversalIN4cute5tupleIJiiiiEEENS1_10collective13CollectiveMmaINS1_34MainloopSm90TmaGmmaWarpSpecializedILi6ENS5_IJNS4_1CILi1EEESB_SB_EEENS1_35KernelTmaWarpSpecializedCooperativeEEENS5_IJNSA_ILi128EEENSA_ILi160EEESF_EEEaNS5_IJlSB_lEEEaSI_NS4_8TiledMMAINS4_8MMA_AtomIJNS4_4SM904GMMA26MMA_64x32x32_S32S8S8_SS_TNEEEENS4_6LayoutINS5_IJNSA_ILi2EEESB_SB_EEENS5_IJSB_NSA_ILi0EEESS_EEEEENS5_IJNS4_10UnderscoreESV_SV_EEEEENS4_13SM90_TMA_LOADENS4_14ComposedLayoutINS4_7SwizzleILi3ELi4ELi3EEENS4_18smem_ptr_flag_bitsILi8EEENSP_INS5_IJNSA_ILi8EEESF_EEENS5_IJSF_SB_EEEEEEEvNS4_8identityESY_S18_vS19_EENS_8epilogue10collective6detail29Sm90TmaWarpSpecializedAdapterINS1C_15DefaultEpilogueIaSI_SI_NS1B_6thread17LinearCombinationIaLi1EiiLNS1G_9ScaleType4KindE0ELNS_15FloatRoundStyleE2EaEENS1_15EpilogueDefaultEEEEEvvEEEEvNT_6ParamsE,@"STO_CUDA_ENTRY STV_DEFAULT"
_ZN7cutlass13device_kernelINS_4gemm6kernel13GemmUniversalIN4cute5tupleIJiiiiEEENS1_10collective13CollectiveMmaINS1_34MainloopSm90TmaGmmaWarpSpecializedILi6ENS5_IJNS4_1CILi1EEESB_SB_EEENS1_35KernelTmaWarpSpecializedCooperativeEEENS5_IJNSA_ILi128EEENSA_ILi160EEESF_EEEaNS5_IJlSB_lEEEaSI_NS4_8TiledMMAINS4_8MMA_AtomIJNS4_4SM904GMMA26MMA_64x32x32_S32S8S8_SS_TNEEEENS4_6LayoutINS5_IJNSA_ILi2EEESB_SB_EEENS5_IJSB_NSA_ILi0EEESS_EEEEENS5_IJNS4_10UnderscoreESV_SV_EEEEENS4_13SM90_TMA_LOADENS4_14ComposedLayoutINS4_7SwizzleILi3ELi4ELi3EEENS4_18smem_ptr_flag_bitsILi8EEENSP_INS5_IJNSA_ILi8EEESF_EEENS5_IJSF_SB_EEEEEEEvNS4_8identityESY_S18_vS19_EENS_8epilogue10collective6detail29Sm90TmaWarpSpecializedAdapterINS1C_15DefaultEpilogueIaSI_SI_NS1B_6thread17LinearCombinationIaLi1EiiLNS1G_9ScaleType4KindE0ELNS_15FloatRoundStyleE2EaEENS1_15EpilogueDefaultEEEEEvvEEEEvNT_6ParamsE:
[----:B------:R-:W0:Y:S01]  /*0000*/  LDC R1, c[0x0][0x28] ;  /* 0x00000a00ff017b82 */ /* 0x000e220000000800 */
[----:B------:R-:W1:Y:S01]  /*0010*/  S2R R18, SR_TID.X ;  /* 0x0000000000127919 */ /* 0x000e620000002100 */
[----:B------:R-:W-:Y:S01]  /*0020*/  ELECT P0, URZ, PT ;  /* 0x00000000003f782f */ /* 0x000fe20003800000 */
[----:B------:R-:W-:Y:S01]  /*0030*/  BSSY B0, `(.L_x_0) ;  /* 0x000000f000007945 */ /* 0x000fe20003800000 */
[--C-:B-1----:R-:W-:Y:S02]  /*0040*/  SHF.R.U32.HI R0, RZ, 0x5, R18.reuse ;  /* 0x00000005ff007819 */ /* 0x102fe40000011612 */
[----:B------:R-:W-:-:S03]  /*0050*/  SHF.R.U32.HI R2, RZ, 0x7, R18 ;  /* 0x00000007ff027819 */ /* 0x000fc60000011612 */
[----:B------:R-:W1:Y:S04]  /*0060*/  SHFL.IDX PT, R5, R0, RZ, 0x1f ;  /* 0x00001fff00057589 */ /* 0x000e6800000e0000 */
[----:B------:R2:W3:Y:S01]  /*0070*/  SHFL.IDX PT, R8, R2, RZ, 0x1f ;  /* 0x00001fff02087589 */ /* 0x0004e200000e0000 */
[----:B-1----:R-:W-:-:S13]  /*0080*/  ISETP.NE.OR P0, PT, R5, RZ, !P0 ;  /* 0x000000ff0500720c */ /* 0x002fda0004705670 */
[----:B0-23--:R-:W-:Y:S05]  /*0090*/  @P0 BRA `(.L_x_1) ;  /* 0x0000000000200947 */ /* 0x00dfea0003800000 */
[----:B------:R-:W-:Y:S02]  /*00a0*/  ULDC.64 UR4, c[0x0][0x198] ;  /* 0x0000660000047ab9 */ /* 0x000fe40000000a00 */
[----:B------:R-:W-:Y:S02]  /*00b0*/  UIADD3 UR6, UP0, UR4, 0xf0, URZ ;  /* 0x000000f004067890 */ /* 0x000fe4000ff1e03f */
[----:B------:R-:W-:Y:S02]  /*00c0*/  UIADD3 UR4, UP1, UR4, 0x1f0, URZ ;  /* 0x000001f004047890 */ /* 0x000fe4000ff3e03f */
[----:B------:R-:W-:Y:S02]  /*00d0*/  UIADD3.X UR7, URZ, UR5, URZ, UP0, !UPT ;  /* 0x000000053f077290 */ /* 0x000fe400087fe43f */
[----:B------:R-:W-:-:S07]  /*00e0*/  UIADD3.X UR5, URZ, UR5, URZ, UP1, !UPT ;  /* 0x000000053f057290 */ /* 0x000fce0008ffe43f */
[----:B------:R0:W-:Y:S02]  /*00f0*/  UTMACCTL.PF [UR6] ;  /* 0x00000000060079b9 */ /* 0x0001e40008040000 */
[----:B------:R0:W-:Y:S02]  /*0100*/  UTMACCTL.PF [UR4] ;  /* 0x00000000040079b9 */ /* 0x0001e40008040000 */
[----:B0-----:R-:W-:Y:S01]  /*0110*/  NOP ;  /* 0x0000000000007918 */ /* 0x001fe20000000000 */
.L_x_1:
[----:B------:R-:W-:Y:S05]  /*0120*/  BSYNC B0 ;  /* 0x0000000000007941 */ /* 0x000fea0003800000 */
.L_x_0:
[----:B------:R-:W0:Y:S02]  /*0130*/  SHFL.IDX PT, R2, R0, RZ, 0x1f ;  /* 0x00001fff00027589 */ /* 0x000e2400000e0000 */
[----:B0-----:R-:W-:-:S13]  /*0140*/  ISETP.NE.AND P0, PT, R2, RZ, PT ;  /* 0x000000ff0200720c */ /* 0x001fda0003f05270 */
[----:B------:R-:W-:Y:S05]  /*0150*/  @P0 BRA `(.L_x_2) ;  /* 0x0000000000680947 */ /* 0x000fea0003800000 */
[----:B------:R-:W0:Y:S01]  /*0160*/  S2UR UR8, SR_CgaCtaId ;  /* 0x00000000000879c3 */ /* 0x000e220000008800 */
[----:B------:R-:W-:Y:S01]  /*0170*/  UMOV UR4, 0x400 ;  /* 0x0000040000047882 */ /* 0x000fe20000000000 */
[----:B------:R-:W-:Y:S01]  /*0180*/  UMOV UR5, 0x1 ;  /* 0x0000000100057882 */ /* 0x000fe20000000000 */
[----:B------:R-:W-:Y:S01]  /*0190*/  UMOV UR6, 0x100 ;  /* 0x0000010000067882 */ /* 0x000fe20000000000 */
[----:B------:R-:W-:Y:S01]  /*01a0*/  ELECT P0, URZ, PT ;  /* 0x00000000003f782f */ /* 0x000fe20003800000 */
[----:B------:R-:W-:-:S04]  /*01b0*/  UIADD3 UR6, -UR6, 0x100000, URZ ;  /* 0x0010000006067890 */ /* 0x000fc8000fffe13f */
[----:B------:R-:W-:Y:S02]  /*01c0*/  USHF.L.U32 UR7, UR6, 0xb, URZ ;  /* 0x0000000b06077899 */ /* 0x000fe4000800063f */
[----:B------:R-:W-:Y:S02]  /*01d0*/  USHF.L.U32 UR6, UR6, 0x1, URZ ;  /* 0x0000000106067899 */ /* 0x000fe4000800063f */
[----:B0-----:R-:W-:Y:S02]  /*01e0*/  ULEA UR8, UR8, UR4, 0x18 ;  /* 0x0000000408087291 */ /* 0x001fe4000f8ec03f */
[----:B------:R-:W-:-:S04]  /*01f0*/  UIADD3 UR4, -UR5, 0x100000, URZ ;  /* 0x0010000005047890 */ /* 0x000fc8000fffe13f */
[----:B------:R-:W-:Y:S02]  /*0200*/  USHF.L.U32 UR5, UR4, 0xb, URZ ;  /* 0x0000000b04057899 */ /* 0x000fe4000800063f */
[----:B------:R-:W-:Y:S01]  /*0210*/  USHF.L.U32 UR4, UR4, 0x1, URZ ;  /* 0x0000000104047899 */ /* 0x000fe2000800063f */
[----:B------:R-:W0:Y:S11]  /*0220*/  FENCE.VIEW.ASYNC.S ;  /* 0x00000000000073c6 */ /* 0x000e360000000000 */
[----:B0-----:R0:W1:Y:S01]  /*0230*/  SYNCS.EXCH.64 URZ, [UR8], UR4 ;  /* 0x00000004083f75b2 */ /* 0x0010620008000100 */
[----:B------:R0:W2:Y:S01]  /*0240*/  SYNCS.EXCH.64 URZ, [UR8+0x30], UR6 ;  /* 0x00003006083f75b2 */ /* 0x0000a20008000100 */
[----:B------:R0:W3:Y:S01]  /*0250*/  SYNCS.EXCH.64 URZ, [UR8+0x8], UR4 ;  /* 0x00000804083f75b2 */ /* 0x0000e20008000100 */
[----:B------:R0:W4:Y:S01]  /*0260*/  SYNCS.EXCH.64 URZ, [UR8+0x38], UR6 ;  /* 0x00003806083f75b2 */ /* 0x0001220008000100 */
[----:B------:R0:W0:Y:S01]  /*0270*/  SYNCS.EXCH.64 URZ, [UR8+0x10], UR4 ;  /* 0x00001004083f75b2 */ /* 0x0000220008000100 */
[----:B------:R0:W0:Y:S01]  /*0280*/  SYNCS.EXCH.64 URZ, [UR8+0x40], UR6 ;  /* 0x00004006083f75b2 */ /* 0x0000220008000100 */
[----:B------:R0:W0:Y:S01]  /*0290*/  SYNCS.EXCH.64 URZ, [UR8+0x18], UR4 ;  /* 0x00001804083f75b2 */ /* 0x0000220008000100 */
[----:B------:R0:W0:Y:S01]  /*02a0*/  SYNCS.EXCH.64 URZ, [UR8+0x48], UR6 ;  /* 0x00004806083f75b2 */ /* 0x0000220008000100 */
[----:B------:R0:W0:Y:S01]  /*02b0*/  SYNCS.EXCH.64 URZ, [UR8+0x20], UR4 ;  /* 0x00002004083f75b2 */ /* 0x0000220008000100 */
[----:B------:R0:W0:Y:S01]  /*02c0*/  SYNCS.EXCH.64 URZ, [UR8+0x50], UR6 ;  /* 0x00005006083f75b2 */ /* 0x0000220008000100 */
[----:B------:R0:W0:Y:S01]  /*02d0*/  SYNCS.EXCH.64 URZ, [UR8+0x28], UR4 ;  /* 0x00002804083f75b2 */ /* 0x0000220008000100 */
[----:B------:R0:W0:Y:S01]  /*02e0*/  SYNCS.EXCH.64 URZ, [UR8+0x58], UR6 ;  /* 0x00005806083f75b2 */ /* 0x0000220008000100 */
[----:B------:R-:W-:Y:S01]  /*02f0*/  NOP ;  /* 0x0000000000007918 */ /* 0x000fe20000000000 */
.L_x_2:
[----:B------:R-:W5:Y:S01]  /*0300*/  SHFL.IDX PT, R0, R0, RZ, 0x1f ;  /* 0x00001fff00007589 */ /* 0x000f6200000e0000 */
[----:B------:R-:W-:Y:S01]  /*0310*/  ELECT P0, URZ, PT ;  /* 0x00000000003f782f */ /* 0x000fe20003800000 */
[----:B------:R-:W1:Y:S01]  /*0320*/  LDC R2, c[0x0][0x65c] ;  /* 0x00019700ff027b82 */ /* 0x000e620000000800 */
[----:B------:R-:W-:Y:S01]  /*0330*/  SHF.R.S32.HI R6, RZ, 0x1f, R5 ;  /* 0x0000001fff067819 */ /* 0x000fe20000011405 */
[----:B------:R-:W2:Y:S01]  /*0340*/  S2R R3, SR_CTAID.Y ;  /* 0x0000000000037919 */ /* 0x000ea20000002600 */
[----:B0-----:R-:W-:Y:S01]  /*0350*/  UMOV UR4, 0x20 ;  /* 0x0000002000047882 */ /* 0x001fe20000000000 */
[----:B------:R-:W-:Y:S01]  /*0360*/  ISETP.NE.AND P2, PT, R8, RZ, PT ;  /* 0x000000ff0800720c */ /* 0x000fe20003f45270 */
[----:B------:R-:W-:Y:S01]  /*0370*/  NOP ;  /* 0x0000000000007918 */ /* 0x000fe20000000000 */
[----:B------:R-:W0:Y:S01]  /*0380*/  S2R R4, SR_CTAID.X ;  /* 0x0000000000047919 */ /* 0x000e220000002500 */
[----:B------:R-:W-:Y:S01]  /*0390*/  LEA.HI R6, R6, R5, RZ, 0x2 ;  /* 0x0000000506067211 */ /* 0x000fe200078f10ff */
[----:B------:R-:W-:Y:S01]  /*03a0*/  NOP ;  /* 0x0000000000007918 */ /* 0x000fe20000000000 */
[----:B-----5:R-:W-:-:S02]  /*03b0*/  ISETP.NE.OR P0, PT, R0, RZ, !P0 ;  /* 0x000000ff0000720c */ /* 0x020fc40004705670 */
[----:B-1----:R-:W-:-:S04]  /*03c0*/  ISETP.NE.AND P3, PT, R2, 0x1, PT ;  /* 0x000000010200780c */ /* 0x002fc80003f65270 */
[----:B------:R-:W-:Y:S02]  /*03d0*/  P2R R0, PR, RZ, 0x8 ;  /* 0x00000008ff007803 */ /* 0x000fe40000000000 */
[----:B------:R-:W-:-:S05]  /*03e0*/  LOP3.LUT R0, R6, 0xfffffffc, RZ, 0xc0, !PT ;  /* 0xfffffffc06007812 */ /* 0x000fca00078ec0ff */
[----:B------:R-:W-:Y:S01]  /*03f0*/  VOTEU.ALL UP0, P0 ;  /* 0x00000000003f7886 */ /* 0x000fe20000000000 */
[----:B------:R-:W-:Y:S01]  /*0400*/  IMAD.IADD R0, R5, 0x1, -R0 ;  /* 0x0000000105007824 */ /* 0x000fe200078e0a00 */
[----:B------:R-:W0:Y:S01]  /*0410*/  @P3 LDC R17, c[0x0][0x10] ;  /* 0x00000400ff113b82 */ /* 0x000e220000000800 */
[----:B------:R-:W-:Y:S01]  /*0420*/  VOTEU.ALL UP1, P0 ;  /* 0x00000000003f7886 */ /* 0x000fe20000020000 */
[----:B--2---:R-:W-:Y:S01]  /*0430*/  @P3 IMAD.MOV.U32 R6, RZ, RZ, R3 ;  /* 0x000000ffff063224 */ /* 0x004fe200078e0003 */
[----:B------:R-:W-:Y:S01]  /*0440*/  @!UP0 UMOV UR6, 0x400 ;  /* 0x0000040000068882 */ /* 0x000fe20000000000 */
[----:B------:R-:W-:-:S04]  /*0450*/  @!UP0 UIADD3 UR4, -UR4, 0x100000, URZ ;  /* 0x0010000004048890 */ /* 0x000fc8000fffe13f */
[----:B------:R-:W-:Y:S02]  /*0460*/  @!UP0 USHF.L.U32 UR5, UR4, 0xb, URZ ;  /* 0x0000000b04058899 */ /* 0x000fe4000800063f */
[----:B------:R-:W-:Y:S01]  /*0470*/  @!UP0 USHF.L.U32 UR4, UR4, 0x1, URZ ;  /* 0x0000000104048899 */ /* 0x000fe2000800063f */
[----:B------:R-:W-:Y:S02]  /*0480*/  @P3 IMAD.MOV.U32 R7, RZ, RZ, RZ ;  /* 0x000000ffff073224 */ /* 0x000fe400078e00ff */
[----:B------:R-:W-:Y:S01]  /*0490*/  IMAD.MOV.U32 R5, RZ, RZ, RZ ;  /* 0x000000ffff057224 */ /* 0x000fe200078e00ff */
[----:B------:R-:W1:Y:S01]  /*04a0*/  @!UP0 S2UR UR7, SR_CgaCtaId ;  /* 0x00000000000789c3 */ /* 0x000e620000008800 */
[----:B------:R-:W-:-:S07]  /*04b0*/  @P3 IMAD.MOV.U32 R11, RZ, RZ, RZ ;  /* 0x000000ffff0b3224 */ /* 0x000fce00078e00ff */
[----:B------:R-:W2:Y:S01]  /*04c0*/  @!P3 LDC R9, c[0x0][0xc] ;  /* 0x00000300ff09bb82 */ /* 0x000ea20000000800 */
[----:B0-----:R-:W-:-:S04]  /*04d0*/  @P3 IMAD.WIDE.U32 R16, R4, R17, R6 ;  /* 0x0000001104103225 */ /* 0x001fc800078e0006 */
[----:B------:R-:W-:Y:S01]  /*04e0*/  @P3 IMAD.IADD R17, R17, 0x1, R11 ;  /* 0x0000000111113824 */ /* 0x000fe200078e020b */
[----:B-1----:R-:W-:Y:S01]  /*04f0*/  @!UP0 ULEA UR6, UR7, UR6, 0x18 ;  /* 0x0000000607068291 */ /* 0x002fe2000f8ec03f */
[----:B------:R-:W-:Y:S01]  /*0500*/  VOTEU.ALL UP0, P0 ;  /* 0x00000000003f7886 */ /* 0x000fe20000000000 */
[----:B------:R-:W-:-:S04]  /*0510*/  ISETP.NE.AND P0, PT, R0, 0x3, PT ;  /* 0x000000030000780c */ /* 0x000fc80003f05270 */
[----:B------:R-:W-:Y:S01]  /*0520*/  ISETP.EQ.OR P0, PT, R0, RZ, !P0 ;  /* 0x000000ff0000720c */ /* 0x000fe20004702670 */
[----:B--2---:R-:W-:-:S03]  /*0530*/  @!P3 IMAD.WIDE.U32 R6, R9, R3, R4 ;  /* 0x000000030906b225 */ /* 0x004fc600078e0004 */
[C---:B------:R-:W-:Y:S01]  /*0540*/  ISETP.EQ.AND P0, PT, R8.reuse, RZ, P0 ;  /* 0x000000ff0800720c */ /* 0x040fe20000702270 */
[----:B------:R-:W-:Y:S01]  /*0550*/  VIADD R8, R8, 0xffffffff ;  /* 0xffffffff08087836 */ /* 0x000fe20000000000 */
[----:B------:R-:W0:Y:S02]  /*0560*/  FENCE.VIEW.ASYNC.S ;  /* 0x00000000000073c6 */ /* 0x000e240000000000 */
[----:B0-----:R0:W3:Y:S01]  /*0570*/  @!UP0 SYNCS.EXCH.64 URZ, [UR6+0x70], UR4 ;  /* 0x00007004063f85b2 */ /* 0x0010e20008000100 */
[----:B------:R-:W-:Y:S01]  /*0580*/  @!P3 IMAD.MOV.U32 R16, RZ, RZ, R6 ;  /* 0x000000ffff10b224 */ /* 0x000fe200078e0006 */
[----:B------:R-:W-:Y:S01]  /*0590*/  SEL R19, RZ, 0x1, !P0 ;  /* 0x00000001ff137807 */ /* 0x000fe20004000000 */
[----:B------:R-:W-:Y:S01]  /*05a0*/  @!P3 IMAD.MOV.U32 R17, RZ, RZ, R7 ;  /* 0x000000ffff11b224 */ /* 0x000fe200078e0007 */
[----:B------:R-:W-:-:S04]  /*05b0*/  ISETP.GE.U32.AND P1, PT, R8, 0x2, PT ;  /* 0x000000020800780c */ /* 0x000fc80003f26070 */
[----:B------:R-:W-:Y:S01]  /*05c0*/  SEL R19, R19, 0x2, P1 ;  /* 0x0000000213137807 */ /* 0x000fe20000800000 */
[----:B------:R0:W3:Y:S01]  /*05d0*/  @!UP1 SYNCS.EXCH.64 URZ, [UR6+0x78], UR4 ;  /* 0x00007804063f95b2 */ /* 0x0000e20008000100 */
[----:B------:R-:W-:Y:S01]  /*05e0*/  NOP ;  /* 0x0000000000007918 */ /* 0x000fe20000000000 */
[----:B---34-:R-:W-:Y:S06]  /*05f0*/  BAR.SYNC.DEFER_BLOCKING 0x0 ;  /* 0x0000000000007b1d */ /* 0x018fec0000010000 */
[----:B------:R-:W-:Y:S05]  /*0600*/  @!P2 BRA `(.L_x_3) ;  /* 0x0000006c0084a947 */ /* 0x000fea0003800000 */
[----:B------:R-:W-:-:S13]  /*0610*/  ISETP.GT.U32.AND P0, PT, R8, 0x1, PT ;  /* 0x000000010800780c */ /* 0x000fda0003f04070 */
[----:B0-----:R-:W-:Y:S05]  /*0620*/  @P0 EXIT ;  /* 0x000000000000094d */ /* 0x001fea0003800000 */
[----:B------:R-:W-:Y:S01]  /*0630*/  ULDC.64 UR4, c[0x0][0x650] ;  /* 0x0001940000047ab9 */ /* 0x000fe20000000a00 */
[----:B------:R-:W-:Y:S01]  /*0640*/  PRMT R0, RZ, 0x7610, R0 ;  /* 0x00007610ff007816 */ /* 0x000fe20000000000 */
[----:B------:R-:W-:Y:S01]  /*0650*/  IMAD.MOV.U32 R106, RZ, RZ, -0x1 ;  /* 0xffffffffff6a7424 */ /* 0x000fe200078e00ff */
[----:B------:R-:W-:Y:S01]  /*0660*/  ISETP.GE.U32.AND P0, PT, R16, UR4, PT ;  /* 0x0000000410007c0c */ /* 0x000fe2000bf06070 */
[----:B------:R-:W-:Y:S02]  /*0670*/  IMAD.MOV.U32 R107, RZ, RZ, -0x1 ;  /* 0xffffffffff6b7424 */ /* 0x000fe400078e00ff */
[----:B------:R-:W-:Y:S01]  /*0680*/  IMAD.MOV.U32 R22, RZ, RZ, -0x1 ;  /* 0xffffffffff167424 */ /* 0x000fe200078e00ff */
[----:B------:R-:W-:-:S13]  /*0690*/  ISETP.GE.U32.AND.EX P0, PT, R17, UR5, PT, P0 ;  /* 0x0000000511007c0c */ /* 0x000fda000bf06100 */
[----:B------:R-:W-:Y:S05]  /*06a0*/  @P0 BRA `(.L_x_4) ;  /* 0x0000000400580947 */ /* 0x000fea0003800000 */
[----:B------:R-:W0:Y:S01]  /*06b0*/  LDC.64 R14, c[0x0][0x628] ;  /* 0x00018a00ff0e7b82 */ /* 0x000e220000000a00 */
[----:B------:R-:W-:Y:S02]  /*06c0*/  IMAD.MOV.U32 R6, RZ, RZ, R16 ;  /* 0x000000ffff067224 */ /* 0x000fe400078e0010 */
[----:B------:R-:W-:-:S05]  /*06d0*/  IMAD.MOV.U32 R7, RZ, RZ, R17 ;  /* 0x000000ffff077224 */ /* 0x000fca00078e0011 */
[----:B------:R-:W1:Y:S08]  /*06e0*/  LDC R0, c[0x0][0x630] ;  /* 0x00018c00ff007b82 */ /* 0x000e700000000800 */
[----:B------:R-:W2:Y:S01]  /*06f0*/  LDC.64 R20, c[0x0][0x620] ;  /* 0x00018800ff147b82 */ /* 0x000ea20000000a00 */
[----:B0-----:R-:W-:-:S04]  /*0700*/  ISETP.NE.U32.AND P0, PT, R14, RZ, PT ;  /* 0x000000ff0e00720c */ /* 0x001fc80003f05070 */
[----:B------:R-:W-:-:S13]  /*0710*/  ISETP.NE.AND.EX P0, PT, R15, RZ, PT, P0 ;  /* 0x000000ff0f00720c */ /* 0x000fda0003f05300 */
[----:B-12---:R-:W-:Y:S05]  /*0720*/  @!P0 BRA `(.L_x_5) ;  /* 0x0000000000288947 */ /* 0x006fea0003800000 */
[----:B------:R-:W0:Y:S02]  /*0730*/  LDC R11, c[0x0][0x634] ;  /* 0x00018d00ff0b7b82 */ /* 0x000e240000000800 */
[----:B0-----:R-:W-:-:S05]  /*0740*/  IADD3 R11, P0, R16, R11, RZ ;  /* 0x0000000b100b7210 */ /* 0x001fca0007f1e0ff */
[----:B------:R-:W-:-:S04]  /*0750*/  IMAD.X R13, RZ, RZ, R17, P0 ;  /* 0x000000ffff0d7224 */ /* 0x000fc800000e0611 */
[----:B------:R-:W-:-:S04]  /*0760*/  IMAD.WIDE.U32 R6, R13, R14, RZ ;  /* 0x0000000e0d067225 */ /* 0x000fc800078e00ff */
[----:B------:R-:W-:-:S04]  /*0770*/  IMAD.WIDE.U32 R8, P0, R11, R15, R6 ;  /* 0x0000000f0b087225 */ /* 0x000fc80007800006 */
[----:B------:R-:W-:-:S04]  /*0780*/  IMAD.WIDE.U32 R6, R11, R14, RZ ;  /* 0x0000000e0b067225 */ /* 0x000fc800078e00ff */
[----:B------:R-:W-:Y:S01]  /*0790*/  IMAD.X R11, RZ, RZ, RZ, P0 ;  /* 0x000000ffff0b7224 */ /* 0x000fe200000e06ff */
[----:B------:R-:W-:Y:S01]  /*07a0*/  IADD3 RZ, P0, R7, R8, RZ ;  /* 0x0000000807ff7210 */ /* 0x000fe20007f1e0ff */
[----:B------:R-:W-:-:S04]  /*07b0*/  IMAD.MOV.U32 R10, RZ, RZ, R9 ;  /* 0x000000ffff0a7224 */ /* 0x000fc800078e0009 */
[----:B------:R-:W-:-:S08]  /*07c0*/  IMAD.WIDE.U32.X R6, R13, R15, R10, P0 ;  /* 0x0000000f0d067225 */ /* 0x000fd000000e040a */
.L_x_5:
[-CC-:B------:R-:W-:Y:S01]  /*07d0*/  SHF.R.U64 R23, R6, R0.reuse, R7.reuse ;  /* 0x0000000006177219 */ /* 0x180fe20000001207 */
[----:B------:R-:W0:Y:S01]  /*07e0*/  LDC R10, c[0x0][0x618] ;  /* 0x00018600ff0a7b82 */ /* 0x000e220000000800 */
[----:B------:R-:W-:Y:S01]  /*07f0*/  SHF.R.U32.HI R5, RZ, R0, R7 ;  /* 0x00000000ff057219 */ /* 0x000fe20000011607 */
[----:B------:R-:W-:Y:S01]  /*0800*/  ULDC UR4, c[0x0][0x150] ;  /* 0x0000540000047ab9 */ /* 0x000fe20000000800 */
[----:B------:R-:W-:Y:S02]  /*0810*/  IADD3 R9, P0, RZ, -R23, RZ ;  /* 0x80000017ff097210 */ /* 0x000fe40007f1e0ff */
[----:B------:R-:W-:-:S03]  /*0820*/  I2FP.F32.U32 R0, R4 ;  /* 0x0000000400007245 */ /* 0x000fc60000201000 */
[----:B------:R-:W1:Y:S01]  /*0830*/  LDC.64 R26, c[0x0][0x640] ;  /* 0x00019000ff1a7b82 */ /* 0x000e620000000a00 */
[----:B------:R-:W-:Y:S02]  /*0840*/  IMAD.X R11, RZ, RZ, ~R5, P0 ;  /* 0x000000ffff0b7224 */ /* 0x000fe400000e0e05 */
[----:B------:R-:W-:Y:S01]  /*0850*/  FMUL R0, R0, UR4 ;  /* 0x0000000400007c20 */ /* 0x000fe20008400000 */
[----:B------:R-:W-:Y:S01]  /*0860*/  IMAD.WIDE.U32 R6, R9, R20, R16 ;  /* 0x0000001409067225 */ /* 0x000fe200078e0010 */
[----:B------:R-:W-:-:S03]  /*0870*/  ULDC UR4, c[0x0][0x154] ;  /* 0x0000550000047ab9 */ /* 0x000fc60000000800 */
[----:B------:R-:W-:Y:S01]  /*0880*/  IMAD R8, R11, R20, RZ ;  /* 0x000000140b087224 */ /* 0x000fe200078e02ff */
[----:B------:R-:W2:Y:S01]  /*0890*/  LDC R5, c[0x0][0x144] ;  /* 0x00005100ff057b82 */ /* 0x000ea20000000800 */
[----:B------:R-:W3:Y:S02]  /*08a0*/  F2I.U32.TRUNC.NTZ R0, R0 ;  /* 0x0000000000007305 */ /* 0x000ee4000020f000 */
[----:B------:R-:W-:-:S04]  /*08b0*/  IMAD R9, R9, R21, R8 ;  /* 0x0000001509097224 */ /* 0x000fc800078e0208 */
[----:B------:R-:W-:Y:S01]  /*08c0*/  IMAD.IADD R7, R7, 0x1, R9 ;  /* 0x0000000107077824 */ /* 0x000fe200078e0209 */
[----:B------:R-:W4:Y:S01]  /*08d0*/  LDC R12, c[0x0][0x608] ;  /* 0x00018200ff0c7b82 */ /* 0x000f220000000800 */
[----:B------:R-:W-:-:S03]  /*08e0*/  IMAD.MOV.U32 R9, RZ, RZ, -0x1 ;  /* 0xffffffffff097424 */ /* 0x000fc600078e00ff */
[-CC-:B0-----:R-:W-:Y:S02]  /*08f0*/  SHF.R.U64 R20, R6, R10.reuse, R7.reuse ;  /* 0x0000000a06147219 */ /* 0x181fe40000001207 */
[----:B------:R-:W-:Y:S02]  /*0900*/  I2FP.F32.U32 R6, R3 ;  /* 0x0000000300067245 */ /* 0x000fe40000201000 */
[----:B------:R-:W0:Y:S01]  /*0910*/  LDC R24, c[0x0][0x658] ;  /* 0x00019600ff187b82 */ /* 0x000e220000000800 */
[----:B-1----:R-:W-:Y:S01]  /*0920*/  ISETP.NE.U32.AND P0, PT, R26, RZ, PT ;  /* 0x000000ff1a00720c */ /* 0x002fe20003f05070 */
[----:B---3--:R-:W-:Y:S01]  /*0930*/  IMAD.MOV R8, RZ, RZ, -R0 ;  /* 0x000000ffff087224 */ /* 0x008fe200078e0a00 */
[----:B------:R-:W-:Y:S01]  /*0940*/  SHF.R.U32.HI R7, RZ, R10, R7 ;  /* 0x0000000aff077219 */ /* 0x000fe20000011607 */
[----:B------:R-:W-:Y:S01]  /*0950*/  FMUL R6, R6, UR4 ;  /* 0x0000000406067c20 */ /* 0x000fe20008400000 */
[----:B------:R-:W-:-:S03]  /*0960*/  ISETP.NE.AND.EX P0, PT, R27, RZ, PT, P0 ;  /* 0x000000ff1b00720c */ /* 0x000fc60003f05300 */
[----:B------:R-:W1:Y:S01]  /*0970*/  LDC R14, c[0x0][0x148] ;  /* 0x00005200ff0e7b82 */ /* 0x000e620000000800 */
[----:B--2---:R-:W-:-:S07]  /*0980*/  IMAD R0, R5, R8, R4 ;  /* 0x0000000805007224 */ /* 0x004fce00078e0204 */
[----:B------:R-:W2:Y:S01]  /*0990*/  LDC R22, c[0x0][0x600] ;  /* 0x00018000ff167b82 */ /* 0x000ea20000000800 */
[-CC-:B----4-:R-:W-:Y:S02]  /*09a0*/  SHF.R.U64 R28, R20, R12.reuse, R7.reuse ;  /* 0x0000000c141c7219 */ /* 0x190fe40000001207 */
[----:B------:R-:W-:Y:S01]  /*09b0*/  SHF.R.U32.HI R5, RZ, R12, R7 ;  /* 0x0000000cff057219 */ /* 0x000fe20000011607 */
[----:B------:R-:W-:Y:S01]  /*09c0*/  IMAD.MOV.U32 R7, RZ, RZ, 0x1 ;  /* 0x00000001ff077424 */ /* 0x000fe200078e00ff */
[----:B------:R3:W4:Y:S03]  /*09d0*/  F2I.U32.TRUNC.NTZ R12, R6 ;  /* 0x00000006000c7305 */ /* 0x000726000020f000 */
[----:B------:R-:W1:Y:S01]  /*09e0*/  LDC R15, c[0x0][0x648] ;  /* 0x00019200ff0f7b82 */ /* 0x000e620000000800 */
[-C--:B0-----:R-:W-:Y:S02]  /*09f0*/  SHF.L.U32 R4, R9, R24.reuse, RZ ;  /* 0x0000001809047219 */ /* 0x081fe400000006ff */
[----:B------:R-:W-:-:S02]  /*0a00*/  SHF.R.U64 R30, R28, R24, R5 ;  /* 0x000000181c1e7219 */ /* 0x000fc40000001205 */
[----:B------:R-:W-:Y:S02]  /*0a10*/  LOP3.LUT R11, RZ, R4, RZ, 0x33, !PT ;  /* 0x00000004ff0b7212 */ /* 0x000fe400078e33ff */
[-C--:B------:R-:W-:Y:S01]  /*0a20*/  SHF.R.U32.HI R5, RZ, R24.reuse, R5 ;  /* 0x00000018ff057219 */ /* 0x080fe20000011605 */
[----:B------:R-:W0:Y:S01]  /*0a30*/  LDC R21, c[0x0][0x638] ;  /* 0x00018e00ff157b82 */ /* 0x000e220000000800 */
[----:B------:R-:W-:Y:S01]  /*0a40*/  SHF.L.U32 R10, R7, R24, RZ ;  /* 0x00000018070a7219 */ /* 0x000fe200000006ff */
[----:B------:R-:W-:-:S06]  /*0a50*/  IMAD.MOV.U32 R4, RZ, RZ, R30 ;  /* 0x000000ffff047224 */ /* 0x000fcc00078e001e */
[----:B------:R-:W0:Y:S01]  /*0a60*/  LDC R106, c[0x0][0x610] ;  /* 0x00018400ff6a7b82 */ /* 0x000e220000000800 */
[----:B---34-:R-:W-:Y:S05]  /*0a70*/  @!P0 BRA `(.L_x_6) ;  /* 0x0000000000288947 */ /* 0x018fea0003800000 */
[----:B------:R-:W3:Y:S02]  /*0a80*/  LDC R9, c[0x0][0x64c] ;  /* 0x00019300ff097b82 */ /* 0x000ee40000000800 */
[----:B---3--:R-:W-:-:S05]  /*0a90*/  IADD3 R9, P0, R30, R9, RZ ;  /* 0x000000091e097210 */ /* 0x008fca0007f1e0ff */
        /* <DEDUP_REMOVED lines=8> */
.L_x_6:
[----:B-1----:R-:W-:Y:S01]  /*0b20*/  SHF.R.U64 R4, R4, R15, R5 ;  /* 0x0000000f04047219 */ /* 0x002fe20000001205 */
[----:B--2---:R-:W-:Y:S01]  /*0b30*/  VIADD R5, R22, 0xffffffff ;  /* 0xffffffff16057836 */ /* 0x004fe20000000000 */
[----:B------:R-:W-:Y:S01]  /*0b40*/  LOP3.LUT R11, R28, R11, RZ, 0xc0, !PT ;  /* 0x0000000b1c0b7212 */ /* 0x000fe200078ec0ff */
[----:B------:R-:W-:Y:S02]  /*0b50*/  IMAD.MOV R12, RZ, RZ, -R12 ;  /* 0x000000ffff0c7224 */ /* 0x000fe400078e0a0c */
[----:B------:R-:W-:Y:S01]  /*0b60*/  IMAD.MOV R6, RZ, RZ, -R4 ;  /* 0x000000ffff067224 */ /* 0x000fe200078e0a04 */
[----:B------:R-:W-:Y:S01]  /*0b70*/  LOP3.LUT R5, R20, R5, RZ, 0xc0, !PT ;  /* 0x0000000514057212 */ /* 0x000fe200078ec0ff */
[----:B------:R-:W-:Y:S02]  /*0b80*/  @P3 IMAD R0, R14, R12, R3 ;  /* 0x0000000c0e003224 */ /* 0x000fe400078e0203 */
[----:B------:R-:W-:Y:S02]  /*0b90*/  IMAD R11, R10, R4, R11 ;  /* 0x000000040a0b7224 */ /* 0x000fe400078e020b */
[----:B0-----:R-:W-:-:S02]  /*0ba0*/  IMAD R3, R6, R21, R30 ;  /* 0x0000001506037224 */ /* 0x001fc400078e021e */
[----:B------:R-:W-:Y:S02]  /*0bb0*/  IMAD R106, R11, R106, R0 ;  /* 0x0000006a0b6a7224 */ /* 0x000fe400078e0200 */
[----:B------:R-:W-:Y:S02]  /*0bc0*/  IMAD R3, R3, R22, R5 ;  /* 0x0000001603037224 */ /* 0x000fe400078e0205 */
[----:B------:R-:W-:Y:S02]  /*0bd0*/  IMAD.MOV.U32 R0, RZ, RZ, 0x1 ;  /* 0x00000001ff007424 */ /* 0x000fe400078e00ff */
[----:B------:R-:W-:Y:S01]  /*0be0*/  IMAD.MOV.U32 R22, RZ, RZ, R23 ;  /* 0x000000ffff167224 */ /* 0x000fe200078e0017 */
[----:B------:R-:W-:Y:S02]  /*0bf0*/  SEL R107, R3, R106, !P3 ;  /* 0x0000006a036b7207 */ /* 0x000fe40005800000 */
[----:B------:R-:W-:-:S07]  /*0c00*/  SEL R106, R106, R3, !P3 ;  /* 0x000000036a6a7207 */ /* 0x000fce0005800000 */
.L_x_4:
[----:B------:R-:W-:-:S08]  /*0c10*/  NOP ;  /* 0x0000000000007918 */ /* 0x000fd00000000000 */
[----:B------:R-:W0:Y:S02]  /*0c20*/  USETMAXREG.TRY_ALLOC.CTAPOOL UP0, 0xe8 ;  /* 0x000000e8000079c8 */ /* 0x000e240008000600 */
[----:B0-----:R-:W-:-:S13]  /*0c30*/  PLOP3.LUT P0, PT, PT, PT, UP0, 0x80, 0x0 ;  /* 0x000000000000781c */ /* 0x001fda0003f0f008 */
[----:B------:R-:W-:Y:S05]  /*0c40*/  @!P0 BRA `(.L_x_4) ;  /* 0xfffffffc00f08947 */ /* 0x000fea000383ffff */
[----:B------:R-:W-:Y:S01]  /*0c50*/  ULDC.64 UR4, c[0x0][0x598] ;  /* 0x0001660000047ab9 */ /* 0x000fe20000000a00 */
[----:B------:R-:W-:Y:S01]  /*0c60*/  ULDC.64 UR36, c[0x0][0x208] ;  /* 0x0000820000247ab9 */ /* 0x000fe20000000a00 */
[----:B------:R-:W-:-:S04]  /*0c70*/  ISETP.NE.U32.AND P0, PT, RZ, UR4, PT ;  /* 0x00000004ff007c0c */ /* 0x000fc8000bf05070 */
[----:B------:R-:W-:-:S13]  /*0c80*/  ISETP.NE.AND.EX P0, PT, RZ, UR5, PT, P0 ;  /* 0x00000005ff007c0c */ /* 0x000fda000bf05300 */
[----:B------:R-:W-:Y:S05]  /*0c90*/  @!P0 BRA `(.L_x_7) ;  /* 0x00000000001c8947 */ /* 0x000fea0003800000 */
[----:B------:R-:W0:Y:S02]  /*0ca0*/  LDC.64 R4, c[0x0][0x598] ;  /* 0x00016600ff047b82 */ /* 0x000e240000000a00 */
[----:B0-----:R-:W2:Y:S02]  /*0cb0*/  LDG.E.64 R4, desc[UR36][R4.64] ;  /* 0x0000002404047981 */ /* 0x001ea4000c1e1b00 */
[----:B--2---:R-:W-:-:S04]  /*0cc0*/  ISETP.NE.U32.AND P0, PT, R4, RZ, PT ;  /* 0x000000ff0400720c */ /* 0x004fc80003f05070 */
[----:B------:R-:W-:-:S13]  /*0cd0*/  ISETP.NE.AND.EX P0, PT, R5, RZ, PT, P0 ;  /* 0x000000ff0500720c */ /* 0x000fda0003f05300 */
[----:B------:R-:W-:Y:S05]  /*0ce0*/  @!P0 BRA `(.L_x_7) ;  /* 0x0000000000088947 */ /* 0x000fea0003800000 */
[----:B------:R0:W5:Y:S01]  /*0cf0*/  LD.E R23, desc[UR36][R4.64] ;  /* 0x0000002404177980 */ /* 0x000162000c101900 */
[----:B------:R-:W-:Y:S05]  /*0d00*/  BRA `(.L_x_8) ;  /* 0x0000000000247947 */ /* 0x000fea0003800000 */
.L_x_7:
[----:B------:R-:W-:Y:S02]  /*0d10*/  ULDC.64 UR4, c[0x0][0x588] ;  /* 0x0001620000047ab9 */ /* 0x000fe40000000a00 */
[----:B------:R-:W-:-:S04]  /*0d20*/  ISETP.NE.U32.AND P0, PT, RZ, UR4, PT ;  /* 0x00000004ff007c0c */ /* 0x000fc8000bf05070 */
[----:B------:R-:W-:-:S13]  /*0d30*/  ISETP.NE.AND.EX P0, PT, RZ, UR5, PT, P0 ;  /* 0x00000005ff007c0c */ /* 0x000fda000bf05300 */
[----:B------:R-:W-:Y:S05]  /*0d40*/  @!P0 BRA `(.L_x_9) ;  /* 0x00000000000c8947 */ /* 0x000fea0003800000 */
[----:B------:R-:W0:Y:S02]  /*0d50*/  LDC.64 R4, c[0x0][0x588] ;  /* 0x00016200ff047b82 */ /* 0x000e240000000a00 */
[----:B0-----:R1:W5:Y:S01]  /*0d60*/  LDG.E R23, desc[UR36][R4.64] ;  /* 0x0000002404177981 */ /* 0x001362000c1e1900 */
[----:B------:R-:W-:Y:S05]  /*0d70*/  BRA `(.L_x_8) ;  /* 0x0000000000087947 */ /* 0x000fea0003800000 */
.L_x_9:
[----:B------:R-:W-:Y:S02]  /*0d80*/  ULDC UR4, c[0x0][0x580] ;  /* 0x0001600000047ab9 */ /* 0x000fe40000000800 */
[----:B------:R-:W-:-:S07]  /*0d90*/  IMAD.U32 R23, RZ, RZ, UR4 ;  /* 0x00000004ff177e24 */ /* 0x000fce000f8e00ff */
.L_x_8:
[----:B------:R-:W-:Y:S02]  /*0da0*/  ULDC.64 UR4, c[0x0][0x5a0] ;  /* 0x0001680000047ab9 */ /* 0x000fe40000000a00 */
[----:B------:R-:W-:-:S04]  /*0db0*/  ISETP.NE.U32.AND P0, PT, RZ, UR4, PT ;  /* 0x00000004ff007c0c */ /* 0x000fc8000bf05070 */
[----:B------:R-:W-:-:S13]  /*0dc0*/  ISETP.NE.AND.EX P0, PT, RZ, UR5, PT, P0 ;  /* 0x00000005ff007c0c */ /* 0x000fda000bf05300 */
[----:B------:R-:W-:Y:S05]  /*0dd0*/  @!P0 BRA `(.L_x_10) ;  /* 0x00000000001c8947 */ /* 0x000fea0003800000 */
[----:B01----:R-:W0:Y:S02]  /*0de0*/  LDC.64 R4, c[0x0][0x5a0] ;  /* 0x00016800ff047b82 */ /* 0x003e240000000a00 */
[----:B0-----:R-:W2:Y:S02]  /*0df0*/  LDG.E.64 R4, desc[UR36][R4.64] ;  /* 0x0000002404047981 */ /* 0x001ea4000c1e1b00 */
[----:B--2---:R-:W-:-:S04]  /*0e00*/  ISETP.NE.U32.AND P0, PT, R4, RZ, PT ;  /* 0x000000ff0400720c */ /* 0x004fc80003f05070 */
[----:B------:R-:W-:-:S13]  /*0e10*/  ISETP.NE.AND.EX P0, PT, R5, RZ, PT, P0 ;  /* 0x000000ff0500720c */ /* 0x000fda0003f05300 */
[----:B------:R-:W-:Y:S05]  /*0e20*/  @!P0 BRA `(.L_x_10) ;  /* 0x0000000000088947 */ /* 0x000fea0003800000 */
[----:B------:R0:W5:Y:S01]  /*0e30*/  LD.E R104, desc[UR36][R4.64] ;  /* 0x0000002404687980 */ /* 0x000162000c101900 */
[----:B------:R-:W-:Y:S05]  /*0e40*/  BRA `(.L_x_11) ;  /* 0x0000000000247947 */ /* 0x000fea0003800000 */
.L_x_10:
[----:B------:R-:W-:Y:S02]  /*0e50*/  ULDC.64 UR4, c[0x0][0x590] ;  /* 0x0001640000047ab9 */ /* 0x000fe40000000a00 */
[----:B------:R-:W-:-:S04]  /*0e60*/  ISETP.NE.U32.AND P0, PT, RZ, UR4, PT ;  /* 0x00000004ff007c0c */ /* 0x000fc8000bf05070 */
[----:B------:R-:W-:-:S13]  /*0e70*/  ISETP.NE.AND.EX P0, PT, RZ, UR5, PT, P0 ;  /* 0x00000005ff007c0c */ /* 0x000fda000bf05300 */
[----:B------:R-:W-:Y:S05]  /*0e80*/  @!P0 BRA `(.L_x_12) ;  /* 0x00000000000c8947 */ /* 0x000fea0003800000 */
[----:B------:R-:W2:Y:S02]  /*0e90*/  LDC.64 R104, c[0x0][0x590] ;  /* 0x00016400ff687b82 */ /* 0x000ea40000000a00 */
[----:B--2---:R2:W5:Y:S01]  /*0ea0*/  LDG.E R104, desc[UR36][R104.64] ;  /* 0x0000002468687981 */ /* 0x004562000c1e1900 */
[----:B------:R-:W-:Y:S05]  /*0eb0*/  BRA `(.L_x_11) ;  /* 0x0000000000087947 */ /* 0x000fea0003800000 */
.L_x_12:
[----:B------:R-:W-:Y:S02]  /*0ec0*/  ULDC UR4, c[0x0][0x584] ;  /* 0x0001610000047ab9 */ /* 0x000fe40000000800 */
[----:B------:R-:W-:-:S07]  /*0ed0*/  IMAD.U32 R104, RZ, RZ, UR4 ;  /* 0x00000004ff687e24 */ /* 0x000fce000f8e00ff */
.L_x_11:
[----:B------:R-:W-:-:S13]  /*0ee0*/  LOP3.LUT P0, RZ, R0, 0xff, RZ, 0xc0, !PT ;  /* 0x000000ff00ff7812 */ /* 0x000fda000780c0ff */
[----:B------:R-:W-:Y:S05]  /*0ef0*/  @!P0 EXIT ;  /* 0x000000000000894d */ /* 0x000fea0003800000 */
[----:B------:R-:W-:Y:S01]  /*0f00*/  ULDC UR4, c[0x0][0x28c] ;  /* 0x0000a30000047ab9 */ /* 0x000fe20000000800 */
[----:B------:R-:W-:Y:S01]  /*0f10*/  UMOV UR38, URZ ;  /* 0x0000003f00267c82 */ /* 0x000fe20008000000 */
[----:B------:R-:W-:Y:S01]  /*0f20*/  UIADD3 UR4, UR4, 0x7f, URZ ;  /* 0x0000007f04047890 */ /* 0x000fe2000fffe03f */
[----:B------:R-:W-:-:S03]  /*0f30*/  UMOV UR39, URZ ;  /* 0x0000003f00277c82 */ /* 0x000fc60008000000 */
[----:B------:R-:W-:-:S04]  /*0f40*/  USHF.R.S32.HI UR5, URZ, 0x1f, UR4 ;  /* 0x0000001f3f057899 */ /* 0x000fc80008011404 */
[----:B------:R-:W-:-:S04]  /*0f50*/  ULEA.HI UR5, UR5, UR4, URZ, 0x7 ;  /* 0x0000000405057291 */ /* 0x000fc8000f8f383f */
[----:B------:R-:W-:-:S12]  /*0f60*/  USHF.R.S32.HI UR40, URZ, 0x7, UR5 ;  /* 0x000000073f287899 */ /* 0x000fd80008011405 */
.L_x_194:
[----:B------:R-:W-:Y:S01]  /*0f70*/  LOP3.LUT R0, R18, 0x80, RZ, 0xc0, !PT ;  /* 0x0000008012007812 */ /* 0x000fe200078ec0ff */
[----:B------:R-:W3:Y:S01]  /*0f80*/  S2UR UR7, SR_CgaCtaId ;  /* 0x00000000000779c3 */ /* 0x000ee20000008800 */
[----:B------:R-:W-:Y:S02]  /*0f90*/  UMOV UR6, 0x400 ;  /* 0x0000040000067882 */ /* 0x000fe40000000000 */
[----:B------:R-:W-:-:S06]  /*0fa0*/  SHF.R.U32.HI R0, RZ, 0x7, R0 ;  /* 0x00000007ff007819 */ /* 0x000fcc0000011600 */
[----:B----4-:R-:W4:Y:S01]  /*0fb0*/  SHFL.IDX PT, R0, R0, RZ, 0x1f ;  /* 0x00001fff00007589 */ /* 0x010f2200000e0000 */
[----:B---3--:R-:W-:Y:S01]  /*0fc0*/  ULEA UR6, UR7, UR6, 0x18 ;  /* 0x0000000607067291 */ /* 0x008fe2000f8ec03f */
[----:B----4-:R-:W-:-:S13]  /*0fd0*/  R2UR UR4, R0 ;  /* 0x00000000000472ca */ /* 0x010fda00000e0000 */
[----:B------:R-:W-:-:S04]  /*0fe0*/  ULEA.HI UR5, UR4, UR4, URZ, 0x1 ;  /* 0x0000000404057291 */ /* 0x000fc8000f8f083f */
[----:B------:R-:W-:-:S04]  /*0ff0*/  ULOP3.LUT UR5, UR5, 0x7fffe, URZ, 0xc0, !UPT ;  /* 0x0007fffe05057892 */ /* 0x000fc8000f8ec03f */
[----:B------:R-:W-:-:S03]  /*1000*/  UIADD3 UR5, UR4, -UR5, URZ ;  /* 0x8000000504057290 */ /* 0x000fc6000fffe03f */
[----:B------:R-:W-:Y:S01]  /*1010*/  ULDC UR4, c[0x0][0x28c] ;  /* 0x0000a30000047ab9 */ /* 0x000fe20000000800 */
[----:B------:R-:W-:Y:S01]  /*1020*/  ULEA UR5, UR5, UR6, 0xd ;  /* 0x0000000605057291 */ /* 0x000fe2000f8e683f */
[----:B------:R-:W-:-:S03]  /*1030*/  ISETP.LT.AND P0, PT, RZ, UR4, PT ;  /* 0x00000004ff007c0c */ /* 0x000fc6000bf01270 */
[----:B------:R-:W-:-:S04]  /*1040*/  UIADD3 UR5, UR5, 0x180, URZ ;  /* 0x0000018005057890 */ /* 0x000fc8000fffe03f */
[----:B------:R-:W-:-:S04]  /*1050*/  USHF.R.U32.HI UR5, URZ, 0x4, UR5 ;  /* 0x000000043f057899 */ /* 0x000fc80008011605 */
[----:B------:R-:W-:Y:S02]  /*1060*/  ULOP3.LUT UR41, UR5, 0x3fff, URZ, 0xc0, !UPT ;  /* 0x00003fff05297892 */ /* 0x000fe4000f8ec03f */
[----:B01----:R-:W-:Y:S10]  /*1070*/  @P0 BRA `(.L_x_13) ;  /* 0x0000000000400947 */ /* 0x003ff40003800000 */
[----:B------:R-:W-:Y:S01]  /*1080*/  MOV R0, 0x0 ;  /* 0x0000000000007802 */ /* 0x000fe20000000f00 */
[----:B------:R-:W-:Y:S01]  /*1090*/  ULDC.64 UR4, c[0x4][0x68] ;  /* 0x01001a0000047ab9 */ /* 0x000fe20000000a00 */
[----:B------:R-:W-:Y:S01]  /*10a0*/  ULDC.64 UR6, c[0x4][0x8] ;  /* 0x0100020000067ab9 */ /* 0x000fe20000000a00 */
[----:B01----:R-:W-:Y:S01]  /*10b0*/  IMAD.U32 R4, RZ, RZ, UR4 ;  /* 0x00000004ff047e24 */ /* 0x003fe2000f8e00ff */
[----:B------:R0:W1:Y:S01]  /*10c0*/  LDC.64 R14, c[0x4][R0] ;  /* 0x01000000000e7b82 */ /* 0x0000620000000a00 */
[----:B------:R-:W-:Y:S01]  /*10d0*/  IMAD.U32 R5, RZ, RZ, UR5 ;  /* 0x00000005ff057e24 */ /* 0x000fe2000f8e00ff */
[----:B------:R-:W-:Y:S01]  /*10e0*/  ULDC.64 UR4, c[0x4][0x70] ;  /* 0x01001c0000047ab9 */ /* 0x000fe20000000a00 */
[----:B------:R-:W-:Y:S02]  /*10f0*/  IMAD.U32 R10, RZ, RZ, UR6 ;  /* 0x00000006ff0a7e24 */ /* 0x000fe4000f8e00ff */
[----:B------:R-:W-:Y:S02]  /*1100*/  IMAD.U32 R6, RZ, RZ, UR4 ;  /* 0x00000004ff067e24 */ /* 0x000fe4000f8e00ff */
[----:B------:R-:W-:-:S02]  /*1110*/  IMAD.U32 R7, RZ, RZ, UR5 ;  /* 0x00000005ff077e24 */ /* 0x000fc4000f8e00ff */
[----:B------:R-:W-:Y:S02]  /*1120*/  IMAD.U32 R11, RZ, RZ, UR7 ;  /* 0x00000007ff0b7e24 */ /* 0x000fe4000f8e00ff */
[----:B------:R-:W-:Y:S02]  /*1130*/  IMAD.MOV.U32 R8, RZ, RZ, 0x1e1 ;  /* 0x000001e1ff087424 */ /* 0x000fe400078e00ff */
[----:B------:R-:W-:Y:S02]  /*1140*/  IMAD.MOV.U32 R12, RZ, RZ, 0x1 ;  /* 0x00000001ff0c7424 */ /* 0x000fe400078e00ff */
[----:B0-----:R-:W-:-:S07]  /*1150*/  IMAD.MOV.U32 R13, RZ, RZ, RZ ;  /* 0x000000ffff0d7224 */ /* 0x001fce00078e00ff */
[----:B------:R-:W-:-:S07]  /*1160*/  LEPC R20, `(.L_x_13) ;  /* 0x000000001014794e */ /* 0x000fce0000000000 */
[----:B-12--5:R-:W-:Y:S05]  /*1170*/  CALL.ABS.NOINC R14 ;  /* 0x000000000e007343 */ /* 0x026fea0003c00000 */
.L_x_13:
[----:B------:R-:W-:-:S04]  /*1180*/  LOP3.LUT R0, R19, 0x1, RZ, 0xfc, !PT ;  /* 0x0000000113007812 */ /* 0x000fc800078efcff */
[----:B------:R-:W-:-:S13]  /*1190*/  ISETP.NE.AND P0, PT, R0, 0x3, PT ;  /* 0x000000030000780c */ /* 0x000fda0003f05270 */
[----:B------:R-:W-:Y:S05]  /*11a0*/  @!P0 BRA `(.L_x_14) ;  /* 0x0000000000048947 */ /* 0x000fea0003800000 */
[----:B------:R-:W-:Y:S01]  /*11b0*/  BPT.TRAP 0x1 ;  /* 0x000000040000795c */ /* 0x000fe20000300000 */
.L_x_14:
[----:B------:R-:W3:Y:S01]  /*11c0*/  S2UR UR5, SR_CgaCtaId ;  /* 0x00000000000579c3 */ /* 0x000ee20000008800 */
[----:B------:R-:W-:Y:S01]  /*11d0*/  UMOV UR4, 0x400 ;  /* 0x0000040000047882 */ /* 0x000fe20000000000 */
[----:B------:R-:W-:Y:S02]  /*11e0*/  IMAD.U32 R0, RZ, RZ, UR38 ;  /* 0x00000026ff007e24 */ /* 0x000fe4000f8e00ff */
[----:B------:R-:W-:-:S03]  /*11f0*/  IMAD.U32 R3, RZ, RZ, UR39 ;  /* 0x00000027ff037e24 */ /* 0x000fc6000f8e00ff */
[----:B------:R-:W-:Y:S01]  /*1200*/  SHF.L.U32 R0, R0, 0x1f, RZ ;  /* 0x0000001f00007819 */ /* 0x000fe200000006ff */
[----:B---3--:R-:W-:-:S06]  /*1210*/  ULEA UR4, UR5, UR4, 0x18 ;  /* 0x0000000405047291 */ /* 0x008fcc000f8ec03f */
[----:B------:R-:W-:-:S04]  /*1220*/  IMAD.U32 R6, RZ, RZ, UR4 ;  /* 0x00000004ff067e24 */ /* 0x000fc8000f8e00ff */
[----:B------:R-:W-:-:S04]  /*1230*/  IMAD R3, R3, 0x8, R6 ;  /* 0x0000000803037824 */ /* 0x000fc800078e0206 */
[----:B------:R3:W4:Y:S01]  /*1240*/  SYNCS.PHASECHK.TRANS64.TRYWAIT P1, [R3+URZ], R0 ;  /* 0x00000000030075a7 */ /* 0x000722000802017f */
[----:B------:R-:W-:Y:S05]  /*1250*/  @!P0 BRA `(.L_x_15) ;  /* 0x0000000000048947 */ /* 0x000fea0003800000 */
[----:B------:R-:W-:Y:S01]  /*1260*/  BPT.TRAP 0x1 ;  /* 0x000000040000795c */ /* 0x000fe20000300000 */
.L_x_15:
[----:B----4-:R-:W-:Y:S05]  /*1270*/  @P1 BRA `(.L_x_16) ;  /* 0x0000000000081947 */ /* 0x010fea0003800000 */
[----:B------:R-:W4:Y:S02]  /*1280*/  SYNCS.PHASECHK.TRANS64.TRYWAIT P1, [R3+URZ], R0 ;  /* 0x00000000030075a7 */ /* 0x000f24000802017f */
[----:B----4-:R-:W-:Y:S05]  /*1290*/  @!P1 BRA `(.L_x_17) ;  /* 0x0000007800349947 */ /* 0x010fea0003800000 */
.L_x_16:
[----:B------:R-:W-:-:S04]  /*12a0*/  UISETP.LT.AND UP0, UPT, UR40, 0x1, UPT ;  /* 0x000000012800788c */ /* 0x000fc8000bf01270 */
[----:B------:R-:W-:-:S06]  /*12b0*/  USEL UR4, UR40, 0x1, UP0 ;  /* 0x0000000128047887 */ /* 0x000fcc0008000000 */
[----:B---34-:R-:W-:Y:S01]  /*12c0*/  IMAD.U32 R0, RZ, RZ, UR4 ;  /* 0x00000004ff007e24 */ /* 0x018fe2000f8e00ff */
[----:B------:R-:W-:Y:S05]  /*12d0*/  WARPSYNC.ALL ;  /* 0x0000000000007948 */ /* 0x000fea0003800000 */
[----:B------:R-:W-:-:S04]  /*12e0*/  IADD3 R0, -R0, UR40, RZ ;  /* 0x0000002800007c10 */ /* 0x000fc8000fffe1ff */
[----:B------:R-:W-:Y:S02]  /*12f0*/  ISETP.GE.AND P1, PT, R0, 0x1, PT ;  /* 0x000000010000780c */ /* 0x000fe40003f26270 */
[----:B------:R-:W-:Y:S01]  /*1300*/  R2UR UR4, R6 ;  /* 0x00000000060472ca */ /* 0x000fe200000e0000 */
[----:B------:R-:W-:Y:S01]  /*1310*/  WARPGROUP.ARRIVE ;  /* 0x00000000000079c5 */ /* 0x000fe20000000000 */
[----:B------:R-:W-:Y:S01]  /*1320*/  UMOV UR9, 0x40000040 ;  /* 0x4000004000097882 */ /* 0x000fe20000000000 */
[----:B------:R-:W-:Y:S01]  /*1330*/  UMOV UR11, 0x40000040 ;  /* 0x40000040000b7882 */ /* 0x000fe20000000000 */
[----:B------:R-:W-:Y:S01]  /*1340*/  UMOV UR13, UR9 ;  /* 0x00000009000d7c82 */ /* 0x000fe20008000000 */
[----:B------:R-:W-:Y:S01]  /*1350*/  UMOV UR15, 0x40000040 ;  /* 0x40000040000f7882 */ /* 0x000fe20000000000 */
[----:B------:R-:W-:Y:S01]  /*1360*/  UMOV UR17, UR9 ;  /* 0x0000000900117c82 */ /* 0x000fe20008000000 */
[----:B------:R-:W-:-:S06]  /*1370*/  UMOV UR19, 0x40000040 ;  /* 0x4000004000137882 */ /* 0x000fcc0000000000 */
[----:B------:R-:W-:-:S04]  /*1380*/  UIADD3 UR4, UR4, 0x18180, URZ ;  /* 0x0001818004047890 */ /* 0x000fc8000fffe03f */
[----:B------:R-:W-:Y:S02]  /*1390*/  USHF.R.U32.HI UR5, URZ, 0x4, UR4 ;  /* 0x000000043f057899 */ /* 0x000fe40008011604 */
[----:B------:R-:W-:Y:S02]  /*13a0*/  ULOP3.LUT UR4, UR41, 0x10000, URZ, 0xfc, !UPT ;  /* 0x0001000029047892 */ /* 0x000fe4000f8efc3f */
[----:B------:R-:W-:Y:S02]  /*13b0*/  ULOP3.LUT UR5, UR5, 0x3fff, URZ, 0xc0, !UPT ;  /* 0x00003fff05057892 */ /* 0x000fe4000f8ec03f */
[----:B------:R-:W-:Y:S02]  /*13c0*/  ULEA UR8, UR39, UR4, 0xa ;  /* 0x0000000427087291 */ /* 0x000fe4000f8e503f */
[----:B------:R-:W-:-:S04]  /*13d0*/  ULOP3.LUT UR5, UR5, 0x10000, URZ, 0xfc, !UPT ;  /* 0x0001000005057892 */ /* 0x000fc8000f8efc3f */
[----:B------:R-:W-:Y:S01]  /*13e0*/  UIMAD UR6, UR39, 0x500, UR5 ;  /* 0x00000500270678a4 */ /* 0x000fe2000f8e0205 */
[----:B------:R-:W-:Y:S01]  /*13f0*/  UMOV UR12, UR8 ;  /* 0x00000008000c7c82 */ /* 0x000fe20008000000 */
[----:B------:R-:W-:Y:S02]  /*1400*/  UMOV UR16, UR8 ;  /* 0x0000000800107c82 */ /* 0x000fe40008000000 */
[----:B------:R-:W-:Y:S02]  /*1410*/  UIADD3 UR14, UR6, 0x100, URZ ;  /* 0x00000100060e7890 */ /* 0x000fe4000fffe03f */
[----:B------:R-:W-:Y:S02]  /*1420*/  UIADD3 UR18, UR6, 0x200, URZ ;  /* 0x0000020006127890 */ /* 0x000fe4000fffe03f */
[----:B------:R-:W-:Y:S01]  /*1430*/  UMOV UR10, UR6 ;  /* 0x00000006000a7c82 */ /* 0x000fe20008000000 */
[----:B------:R-:W-:Y:S01]  /*1440*/  UIADD3 UR7, UR6, 0x300, URZ ;  /* 0x0000030006077890 */ /* 0x000fe2000fffe03f */
[----:B------:R-:W-:Y:S01]  /*1450*/  IGMMA.64x32x32.S8.S8 R88, gdesc[UR8], RZ, !UPT, gsb0 ;  /* 0x01200000085879f1 */ /* 0x000fe2000c0410ff */
[----:B------:R-:W-:Y:S01]  /*1460*/  UIADD3 UR10, UR6, 0x400, URZ ;  /* 0x00000400060a7890 */ /* 0x000fe2000fffe03f */
[----:B------:R-:W-:Y:S01]  /*1470*/  UMOV UR11, 0x40000040 ;  /* 0x40000040000b7882 */ /* 0x000fe20000000000 */
[----:B------:R-:W-:-:S02]  /*1480*/  WARPGROUP.DEPBAR.LE gsb0, 0x0 ;  /* 0x00008000000079c5 */ /* 0x000fc40000010000 */
[----:B------:R-:W-:-:S06]  /*1490*/  WARPGROUP.ARRIVE ;  /* 0x00000000000079c5 */ /* 0x000fcc0000000000 */
[----:B------:R-:W-:Y:S01]  /*14a0*/  IGMMA.64x32x32.S8.S8 R72, gdesc[UR12], RZ, !UPT, gsb0 ;  /* 0x012000000c4879f1 */ /* 0x000fe2000c0410ff */
[----:B------:R-:W-:Y:S01]  /*14b0*/  UMOV UR12, UR8 ;  /* 0x00000008000c7c82 */ /* 0x000fe20008000000 */
[----:B------:R-:W-:Y:S01]  /*14c0*/  UMOV UR13, UR9 ;  /* 0x00000009000d7c82 */ /* 0x000fe20008000000 */
[----:B------:R-:W-:Y:S01]  /*14d0*/  UMOV UR14, UR7 ;  /* 0x00000007000e7c82 */ /* 0x000fe20008000000 */
[----:B------:R-:W-:Y:S01]  /*14e0*/  UMOV UR15, 0x40000040 ;  /* 0x40000040000f7882 */ /* 0x000fe20000000000 */
[----:B------:R-:W-:Y:S01]  /*14f0*/  UIADD3 UR7, UR6, 0x202, URZ ;  /* 0x0000020206077890 */ /* 0x000fe2000fffe03f */
[----:B------:R-:W-:Y:S02]  /*1500*/  WARPGROUP.DEPBAR.LE gsb0, 0x0 ;  /* 0x00008000000079c5 */ /* 0x000fe40000010000 */
[----:B------:R-:W-:-:S06]  /*1510*/  WARPGROUP.ARRIVE ;  /* 0x00000000000079c5 */ /* 0x000fcc0000000000 */
[----:B------:R-:W-:Y:S01]  /*1520*/  IGMMA.64x32x32.S8.S8 R56, gdesc[UR16], RZ, !UPT, gsb0 ;  /* 0x01200000103879f1 */ /* 0x000fe2000c0410ff */
[----:B------:R-:W-:Y:S01]  /*1530*/  UIADD3 UR18, UR6, 0x102, URZ ;  /* 0x0000010206127890 */ /* 0x000fe2000fffe03f */
[----:B------:R-:W-:Y:S01]  /*1540*/  UMOV UR19, 0x40000040 ;  /* 0x4000004000137882 */ /* 0x000fe20000000000 */
[----:B------:R-:W-:Y:S02]  /*1550*/  WARPGROUP.DEPBAR.LE gsb0, 0x0 ;  /* 0x00008000000079c5 */ /* 0x000fe40000010000 */
[----:B------:R-:W-:-:S06]  /*1560*/  WARPGROUP.ARRIVE ;  /* 0x00000000000079c5 */ /* 0x000fcc0000000000 */
[----:B------:R-:W-:Y:S01]  /*1570*/  IGMMA.64x32x32.S8.S8 R40, gdesc[UR12], RZ, !UPT, gsb0 ;  /* 0x012000000c2879f1 */ /* 0x000fe2000c0410ff */
[----:B------:R-:W-:Y:S01]  /*1580*/  UMOV UR12, UR8 ;  /* 0x00000008000c7c82 */ /* 0x000fe20008000000 */
[----:B------:R-:W-:Y:S01]  /*1590*/  UMOV UR13, UR9 ;  /* 0x00000009000d7c82 */ /* 0x000fe20008000000 */
[----:B------:R-:W-:Y:S01]  /*15a0*/  UMOV UR14, UR10 ;  /* 0x0000000a000e7c82 */ /* 0x000fe20008000000 */
[----:B------:R-:W-:Y:S01]  /*15b0*/  UMOV UR15, 0x40000040 ;  /* 0x40000040000f7882 */ /* 0x000fe20000000000 */
[----:B------:R-:W-:Y:S02]  /*15c0*/  UIADD3 UR9, UR6, 0x302, URZ ;  /* 0x0000030206097890 */ /* 0x000fe4000fffe03f */
[----:B------:R-:W-:Y:S01]  /*15d0*/  UIADD3 UR10, UR6, 0x402, URZ ;  /* 0x00000402060a7890 */ /* 0x000fe2000fffe03f */
[----:B------:R-:W-:Y:S02]  /*15e0*/  WARPGROUP.DEPBAR.LE gsb0, 0x0 ;  /* 0x00008000000079c5 */ /* 0x000fe40000010000 */
[----:B------:R-:W-:-:S06]  /*15f0*/  WARPGROUP.ARRIVE ;  /* 0x00000000000079c5 */ /* 0x000fcc0000000000 */
[----:B------:R-:W-:Y:S01]  /*1600*/  IGMMA.64x32x32.S8.S8 R24, gdesc[UR12], RZ, !UPT, gsb0 ;  /* 0x012000000c1879f1 */ /* 0x000fe2000c0410ff */
[----:B------:R-:W-:Y:S02]  /*1610*/  UIADD3 UR12, UR8, 0x2, URZ ;  /* 0x00000002080c7890 */ /* 0x000fe4000fffe03f */
[----:B------:R-:W-:Y:S01]  /*1620*/  UIADD3 UR14, UR6, 0x2, URZ ;  /* 0x00000002060e7890 */ /* 0x000fe2000fffe03f */
[----:B------:R-:W-:Y:S01]  /*1630*/  UMOV UR13, 0x40000040 ;  /* 0x40000040000d7882 */ /* 0x000fe20000000000 */
[----:B------:R-:W-:Y:S01]  /*1640*/  UMOV UR15, 0x40000040 ;  /* 0x40000040000f7882 */ /* 0x000fe20000000000 */
[----:B------:R-:W-:Y:S02]  /*1650*/  UMOV UR17, UR13 ;  /* 0x0000000d00117c82 */ /* 0x000fe40008000000 */
[----:B------:R-:W-:Y:S01]  /*1660*/  UMOV UR16, UR12 ;  /* 0x0000000c00107c82 */ /* 0x000fe20008000000 */
[----:B------:R-:W-:Y:S02]  /*1670*/  WARPGROUP.DEPBAR.LE gsb0, 0x0 ;  /* 0x00008000000079c5 */ /* 0x000fe40000010000 */
[----:B------:R-:W-:-:S06]  /*1680*/  WARPGROUP.ARRIVE ;  /* 0x00000000000079c5 */ /* 0x000fcc0000000000 */
[----:B------:R-:W-:Y:S01]  /*1690*/  IGMMA.64x32x32.S8.S8 R88, gdesc[UR12], R88, gsb0 ;  /* 0x012000000c5879f1 */ /* 0x000fe20008041058 */
[----:B------:R-:W-:Y:S01]  /*16a0*/  UMOV UR14, UR7 ;  /* 0x00000007000e7c82 */ /* 0x000fe20008000000 */
[----:B------:R-:W-:Y:S01]  /*16b0*/  UMOV UR15, 0x40000040 ;  /* 0x40000040000f7882 */ /* 0x000fe20000000000 */
[----:B------:R-:W-:Y:S01]  /*16c0*/  UIADD3 UR7, UR6, 0x204, URZ ;  /* 0x0000020406077890 */ /* 0x000fe2000fffe03f */
[----:B------:R-:W-:Y:S02]  /*16d0*/  WARPGROUP.DEPBAR.LE gsb0, 0x0 ;  /* 0x00008000000079c5 */ /* 0x000fe40000010000 */
[----:B------:R-:W-:-:S06]  /*16e0*/  WARPGROUP.ARRIVE ;  /* 0x00000000000079c5 */ /* 0x000fcc0000000000 */
[----:B------:R-:W-:Y:S01]  /*16f0*/  IGMMA.64x32x32.S8.S8 R72, gdesc[UR16], R72, gsb0 ;  /* 0x01200000104879f1 */ /* 0x000fe20008041048 */
[----:B------:R-:W-:Y:S01]  /*1700*/  UIADD3 UR18, UR6, 0x104, URZ ;  /* 0x0000010406127890 */ /* 0x000fe2000fffe03f */
[----:B------:R-:W-:Y:S01]  /*1710*/  UMOV UR19, 0x40000040 ;  /* 0x4000004000137882 */ /* 0x000fe20000000000 */
        /* <DEDUP_REMOVED lines=15> */
[----:B------:R-:W-:Y:S02]  /*1810*/  UIADD3 UR12, UR8, 0x4, URZ ;  /* 0x00000004080c7890 */ /* 0x000fe4000fffe03f */
[----:B------:R-:W-:Y:S01]  /*1820*/  UIADD3 UR14, UR6, 0x4, URZ ;  /* 0x00000004060e7890 */ /* 0x000fe2000fffe03f */
[----:B------:R-:W-:Y:S01]  /*1830*/  UMOV UR13, 0x40000040 ;  /* 0x40000040000d7882 */ /* 0x000fe20000000000 */
[----:B------:R-:W-:Y:S01]  /*1840*/  UMOV UR15, 0x40000040 ;  /* 0x40000040000f7882 */ /* 0x000fe20000000000 */
[----:B------:R-:W-:Y:S02]  /*1850*/  UMOV UR17, UR13 ;  /* 0x0000000d00117c82 */ /* 0x000fe40008000000 */
[----:B------:R-:W-:Y:S01]  /*1860*/  UMOV UR16, UR12 ;  /* 0x0000000c00107c82 */ /* 0x000fe20008000000 */
[----:B------:R-:W-:Y:S01]  /*1870*/  UIADD3 UR8, UR8, 0x6, URZ ;  /* 0x0000000608087890 */ /* 0x000fe2000fffe03f */
[----:B------:R-:W-:-:S02]  /*1880*/  WARPGROUP.DEPBAR.LE gsb0, 0x0 ;  /* 0x00008000000079c5 */ /* 0x000fc40000010000 */
        /* <DEDUP_REMOVED lines=9> */
[----:B------:R-:W-:Y:S02]  /*1920*/  WARPGROUP.DEPBAR.LE gsb0, 0x0 ;  /* 0x00008000000079c5 */ /* 0x000fe40000010000 */
[----:B------:R-:W-:-:S06]  /*1930*/  WARPGROUP.ARRIVE ;  /* 0x00000000000079c5 */ /* 0x000fcc0000000000 */
[----:B------:R-:W-:Y:S01]  /*1940*/  IGMMA.64x32x32.S8.S8 R56, gdesc[UR12], R56, gsb0 ;  /* 0x012000000c3879f1 */ /* 0x000fe20008041038 */
[----:B------:R-:W-:Y:S01]  /*1950*/  UMOV UR14, UR9 ;  /* 0x00000009000e7c82 */ /* 0x000fe20008000000 */
[----:B------:R-:W-:Y:S01]  /*1960*/  UMOV UR15, 0x40000040 ;  /* 0x40000040000f7882 */ /* 0x000fe20000000000 */
        /* <DEDUP_REMOVED lines=11> */
[----:B------:R-:W-:Y:S01]  /*1a20*/  UMOV UR12, UR8 ;  /* 0x00000008000c7c82 */ /* 0x000fe20008000000 */
        /* <DEDUP_REMOVED lines=8> */
[----:B------:R-:W-:Y:S02]  /*1ab0*/  WARPGROUP.DEPBAR.LE gsb0, 0x0 ;  /* 0x00008000000079c5 */ /* 0x000fe40000010000 */
[----:B------:R-:W-:-:S06]  /*1ac0*/  WARPGROUP.ARRIVE ;  /* 0x00000000000079c5 */ /* 0x000fcc0000000000 */
[----:B------:R-:W-:Y:S01]  /*1ad0*/  IGMMA.64x32x32.S8.S8 R72, gdesc[UR8], R72, gsb0 ;  /* 0x01200000084879f1 */ /* 0x000fe20008041048 */
[----:B------:R-:W-:Y:S01]  /*1ae0*/  UMOV UR10, UR16 ;  /* 0x00000010000a7c82 */ /* 0x000fe20008000000 */
[----:B------:R-:W-:Y:S01]  /*1af0*/  UMOV UR11, 0x40000040 ;  /* 0x40000040000b7882 */ /* 0x000fe20000000000 */
[----:B------:R-:W-:Y:S02]  /*1b00*/  WARPGROUP.DEPBAR.LE gsb0, 0x0 ;  /* 0x00008000000079c5 */ /* 0x000fe40000010000 */
[----:B------:R-:W-:-:S06]  /*1b10*/  WARPGROUP.ARRIVE ;  /* 0x00000000000079c5 */ /* 0x000fcc0000000000 */
[----:B------:R-:W-:Y:S03]  /*1b20*/  IGMMA.64x32x32.S8.S8 R56, gdesc[UR12], R56, gsb0 ;  /* 0x012000000c3879f1 */ /* 0x000fe60008041038 */
        /* <DEDUP_REMOVED lines=9> */
[----:B------:R-:W-:Y:S05]  /*1bc0*/  @!P1 BRA `(.L_x_18) ;  /* 0x0000000800a09947 */ /* 0x000fea0003800000 */
[----:B------:R-:W-:Y:S02]  /*1bd0*/  UIADD3 UR6, UR39, 0x1, URZ ;  /* 0x0000000127067890 */ /* 0x000fe4000fffe03f */
[----:B------:R-:W-:Y:S02]  /*1be0*/  IMAD.U32 R3, RZ, RZ, UR39 ;  /* 0x00000027ff037e24 */ /* 0x000fe4000f8e00ff */
[----:B------:R-:W-:-:S04]  /*1bf0*/  UISETP.NE.AND UP0, UPT, UR6, 0x6, UPT ;  /* 0x000000060600788c */ /* 0x000fc8000bf05270 */
[----:B------:R-:W-:Y:S02]  /*1c00*/  USEL UR7, URZ, 0x1, UP0 ;  /* 0x000000013f077887 */ /* 0x000fe40008000000 */
[----:B------:R-:W-:Y:S02]  /*1c10*/  USEL UR6, UR6, URZ, UP0 ;  /* 0x0000003f06067287 */ /* 0x000fe40008000000 */
[----:B------:R-:W-:-:S06]  /*1c20*/  ULOP3.LUT UR7, UR38, UR7, URZ, 0x3c, !UPT ;  /* 0x0000000726077292 */ /* 0x000fcc000f8e3c3f */
[----:B------:R-:W-:-:S07]  /*1c30*/  IMAD.U32 R7, RZ, RZ, UR7 ;  /* 0x00000007ff077e24 */ /* 0x000fce000f8e00ff */
.L_x_25:
[----:B------:R-:W-:Y:S05]  /*1c40*/  @!P0 BRA `(.L_x_19) ;  /* 0x0000000000048947 */ /* 0x000fea0003800000 */
[----:B------:R-:W-:Y:S01]  /*1c50*/  BPT.TRAP 0x1 ;  /* 0x000000040000795c */ /* 0x000fe20000300000 */
.L_x_19:
[----:B------:R-:W3:Y:S01]  /*1c60*/  S2UR UR8, SR_CgaCtaId ;  /* 0x00000000000879c3 */ /* 0x000ee20000008800 */
[----:B------:R-:W-:Y:S01]  /*1c70*/  UMOV UR7, 0x400 ;  /* 0x0000040000077882 */ /* 0x000fe20000000000 */
[----:B01----:R-:W-:Y:S01]  /*1c80*/  IMAD.U32 R5, RZ, RZ, UR6 ;  /* 0x00000006ff057e24 */ /* 0x003fe2000f8e00ff */
[----:B------:R-:W-:Y:S01]  /*1c90*/  SHF.L.U32 R4, R7, 0x1f, RZ ;  /* 0x0000001f07047819 */ /* 0x000fe200000006ff */
[----:B---3--:R-:W-:-:S06]  /*1ca0*/  ULEA UR7, UR8, UR7, 0x18 ;  /* 0x0000000708077291 */ /* 0x008fcc000f8ec03f */
[----:B------:R-:W-:-:S04]  /*1cb0*/  IMAD.U32 R6, RZ, RZ, UR7 ;  /* 0x00000007ff067e24 */ /* 0x000fc8000f8e00ff */
[----:B------:R-:W-:-:S04]  /*1cc0*/  IMAD R5, R5, 0x8, R6 ;  /* 0x0000000805057824 */ /* 0x000fc800078e0206 */
[----:B------:R0:W1:Y:S01]  /*1cd0*/  SYNCS.PHASECHK.TRANS64.TRYWAIT P1, [R5+URZ], R4 ;  /* 0x00000004050075a7 */ /* 0x000062000802017f */
[----:B------:R-:W-:Y:S05]  /*1ce0*/  @!P0 BRA `(.L_x_20) ;  /* 0x0000000000048947 */ /* 0x000fea0003800000 */
[----:B------:R-:W-:Y:S01]  /*1cf0*/  BPT.TRAP 0x1 ;  /* 0x000000040000795c */ /* 0x000fe20000300000 */
.L_x_20:
[----:B-1----:R-:W-:Y:S05]  /*1d00*/  @P1 BRA `(.L_x_21) ;  /* 0x0000000000081947 */ /* 0x002fea0003800000 */
[----:B------:R-:W1:Y:S02]  /*1d10*/  SYNCS.PHASECHK.TRANS64.TRYWAIT P1, [R5+URZ], R4 ;  /* 0x00000004050075a7 */ /* 0x000e64000802017f */
[----:B-1----:R-:W-:Y:S05]  /*1d20*/  @!P1 BRA `(.L_x_22) ;  /* 0x0000006c00a49947 */ /* 0x002fea0003800000 */
.L_x_21:
[----:B------:R-:W-:Y:S01]  /*1d30*/  ULEA UR10, UR6, UR4, 0xa ;  /* 0x00000004060a7291 */ /* 0x000fe2000f8e503f */
[----:B------:R-:W-:Y:S01]  /*1d40*/  WARPGROUP.ARRIVE ;  /* 0x00000000000079c5 */ /* 0x000fe20000000000 */
[----:B------:R-:W-:Y:S01]  /*1d50*/  UIMAD UR8, UR6, 0x500, UR5 ;  /* 0x00000500060878a4 */ /* 0x000fe2000f8e0205 */
[----:B------:R-:W-:Y:S01]  /*1d60*/  UMOV UR13, 0x40000040 ;  /* 0x40000040000d7882 */ /* 0x000fe20000000000 */
[----:B------:R-:W-:Y:S02]  /*1d70*/  UMOV UR15, 0x40000040 ;  /* 0x40000040000f7882 */ /* 0x000fe40000000000 */
[----:B------:R-:W-:Y:S01]  /*1d80*/  UIADD3 UR7, UR8, 0x100, URZ ;  /* 0x0000010008077890 */ /* 0x000fe2000fffe03f */
[----:B------:R-:W-:Y:S02]  /*1d90*/  UMOV UR12, UR10 ;  /* 0x0000000a000c7c82 */ /* 0x000fe40008000000 */
[----:B------:R-:W-:Y:S01]  /*1da0*/  UMOV UR14, UR8 ;  /* 0x00000008000e7c82 */ /* 0x000fe20008000000 */
[----:B------:R-:W-:Y:S01]  /*1db0*/  UIADD3 UR9, UR8, 0x200, URZ ;  /* 0x0000020008097890 */ /* 0x000fe2000fffe03f */
[----:B------:R-:W-:Y:S01]  /*1dc0*/  IGMMA.64x32x32.S8.S8 R88, gdesc[UR12], R88, gsb0 ;  /* 0x012000000c5879f1 */ /* 0x000fe20008041058 */
[----:B------:R-:W-:Y:S01]  /*1dd0*/  UMOV UR15, 0x40000040 ;  /* 0x40000040000f7882 */ /* 0x000fe20000000000 */
[----:B------:R-:W-:Y:S01]  /*1de0*/  UMOV UR14, UR7 ;  /* 0x00000007000e7c82 */ /* 0x000fe20008000000 */
[----:B------:R-:W-:-:S02]  /*1df0*/  UIADD3 UR11, UR8, 0x300, URZ ;  /* 0x00000300080b7890 */ /* 0x000fc4000fffe03f */
        /* <DEDUP_REMOVED lines=87> */
[----:B------:R-:W-:Y:S02]  /*2370*/  UIADD3 UR10, UR8, 0x306, URZ ;  /* 0x00000306080a7890 */ /* 0x000fe4000fffe03f */
        /* <DEDUP_REMOVED lines=26> */
[----:B------:R-:W-:Y:S01]  /*2520*/  BPT.TRAP 0x1 ;  /* 0x000000040000795c */ /* 0x000fe20000300000 */
.L_x_23:
[----:B01----:R-:W-:Y:S01]  /*2530*/  IMAD R4, R3, 0x8, R6 ;  /* 0x0000000803047824 */ /* 0x003fe200078e0206 */
[----:B------:R-:W-:-:S03]  /*2540*/  ISETP.GT.U32.AND P1, PT, R19, 0x1, PT ;  /* 0x000000011300780c */ /* 0x000fc60003f24070 */
[----:B------:R-:W-:-:S05]  /*2550*/  VIADD R4, R4, 0x30 ;  /* 0x0000003004047836 */ /* 0x000fca0000000000 */
[----:B------:R-:W-:-:S04]  /*2560*/  PRMT R4, RZ, 0x654, R4 ;  /* 0x00000654ff047816 */ /* 0x000fc80000000004 */
[----:B------:R0:W-:Y:S01]  /*2570*/  SYNCS.ARRIVE.TRANS64.RED.A1T0 RZ, [R4+URZ], RZ ;  /* 0x000000ff04ff79a7 */ /* 0x0001e2000810043f */
[----:B------:R-:W-:Y:S05]  /*2580*/  @P1 BRA `(.L_x_24) ;  /* 0x0000000000041947 */ /* 0x000fea0003800000 */
[----:B------:R-:W-:Y:S01]  /*2590*/  BPT.TRAP 0x1 ;  /* 0x000000040000795c */ /* 0x000fe20000300000 */
.L_x_24:
[----:B------:R-:W-:Y:S01]  /*25a0*/  UIADD3 UR6, UR6, 0x1, URZ ;  /* 0x0000000106067890 */ /* 0x000fe2000fffe03f */
[C---:B------:R-:W-:Y:S01]  /*25b0*/  ISETP.GT.AND P2, PT, R0.reuse, 0x1, PT ;  /* 0x000000010000780c */ /* 0x040fe20003f44270 */
[----:B------:R-:W-:Y:S02]  /*25c0*/  VIADD R3, R3, 0x1 ;  /* 0x0000000103037836 */ /* 0x000fe40000000000 */
[----:B------:R-:W-:Y:S01]  /*25d0*/  UISETP.NE.AND UP0, UPT, UR6, 0x6, UPT ;  /* 0x000000060600788c */ /* 0x000fe2000bf05270 */
[----:B------:R-:W-:Y:S02]  /*25e0*/  VIADD R0, R0, 0xffffffff ;  /* 0xffffffff00007836 */ /* 0x000fe40000000000 */
[C---:B------:R-:W-:Y:S01]  /*25f0*/  ISETP.NE.AND P1, PT, R3.reuse, 0x6, PT ;  /* 0x000000060300780c */ /* 0x040fe20003f25270 */
[----:B------:R-:W-:Y:S02]  /*2600*/  USEL UR7, URZ, 0x1, UP0 ;  /* 0x000000013f077887 */ /* 0x000fe40008000000 */
[----:B------:R-:W-:Y:S01]  /*2610*/  USEL UR6, UR6, URZ, UP0 ;  /* 0x0000003f06067287 */ /* 0x000fe20008000000 */
[----:B------:R-:W-:-:S03]  /*2620*/  SEL R3, R3, RZ, P1 ;  /* 0x000000ff03037207 */ /* 0x000fc60000800000 */
[----:B------:R-:W-:Y:S01]  /*2630*/  LOP3.LUT R7, R7, UR7, RZ, 0x3c, !PT ;  /* 0x0000000707077c12 */ /* 0x000fe2000f8e3cff */
[----:B------:R-:W-:Y:S07]  /*2640*/  @P2 BRA `(.L_x_25) ;  /* 0xfffffff4007c2947 */ /* 0x000fee000383ffff */
.L_x_18:
[----:B------:R-:W3:Y:S02]  /*2650*/  LDC R0, c[0x0][0x28c] ;  /* 0x0000a300ff007b82 */ /* 0x000ee40000000800 */
[----:B---3--:R-:W-:-:S13]  /*2660*/  ISETP.GE.AND P1, PT, R0, 0x1, PT ;  /* 0x000000010000780c */ /* 0x008fda0003f26270 */
[----:B------:R-:W-:Y:S05]  /*2670*/  @!P1 BRA `(.L_x_26) ;  /* 0x0000000000409947 */ /* 0x000fea0003800000 */
[----:B------:R-:W-:Y:S05]  /*2680*/  @!P0 BRA `(.L_x_27) ;  /* 0x0000000000048947 */ /* 0x000fea0003800000 */
[----:B------:R-:W-:Y:S01]  /*2690*/  BPT.TRAP 0x1 ;  /* 0x000000040000795c */ /* 0x000fe20000300000 */
.L_x_27:
[----:B------:R-:W-:Y:S01]  /*26a0*/  UISETP.LT.AND UP0, UPT, UR40, 0x1, UPT ;  /* 0x000000012800788c */ /* 0x000fe2000bf01270 */
[----:B------:R-:W-:-:S03]  /*26b0*/  ISETP.GT.U32.AND P0, PT, R19, 0x1, PT ;  /* 0x000000011300780c */ /* 0x000fc60003f04070 */
[----:B------:R-:W-:-:S04]  /*26c0*/  USEL UR6, UR40, 0x1, UP0 ;  /* 0x0000000128067887 */ /* 0x000fc80008000000 */
[----:B------:R-:W-:-:S04]  /*26d0*/  UIADD3 UR6, UR39, UR40, -UR6 ;  /* 0x0000002827067290 */ /* 0x000fc8000fffe806 */
[----:B------:R-:W-:-:S04]  /*26e0*/  UIMAD.WIDE.U32 UR4, UR6, -0x55555555, URZ ;  /* 0xaaaaaaab060478a5 */ /* 0x000fc8000f8e003f */
[----:B------:R-:W-:-:S04]  /*26f0*/  USHF.R.U32.HI UR4, URZ, 0x2, UR5 ;  /* 0x000000023f047899 */ /* 0x000fc80008011605 */
[----:B------:R-:W-:-:S06]  /*2700*/  UIMAD UR6, UR4, -0x6, UR6 ;  /* 0xfffffffa040678a4 */ /* 0x000fcc000f8e0206 */
[----:B------:R-:W-:-:S04]  /*2710*/  IMAD.U32 R3, RZ, RZ, UR6 ;  /* 0x00000006ff037e24 */ /* 0x000fc8000f8e00ff */
[----:B------:R-:W-:-:S04]  /*2720*/  IMAD R0, R3, 0x8, R6 ;  /* 0x0000000803007824 */ /* 0x000fc800078e0206 */
[----:B------:R-:W-:-:S05]  /*2730*/  VIADD R0, R0, 0x30 ;  /* 0x0000003000007836 */ /* 0x000fca0000000000 */
[----:B------:R-:W-:-:S04]  /*2740*/  PRMT R0, RZ, 0x654, R0 ;  /* 0x00000654ff007816 */ /* 0x000fc80000000000 */
[----:B------:R3:W-:Y:S01]  /*2750*/  SYNCS.ARRIVE.TRANS64.RED.A1T0 RZ, [R0+URZ], RZ ;  /* 0x000000ff00ff79a7 */ /* 0x0007e2000810043f */
[----:B------:R-:W-:Y:S05]  /*2760*/  @P0 BRA `(.L_x_26) ;  /* 0x0000000000040947 */ /* 0x000fea0003800000 */
[----:B------:R-:W-:Y:S01]  /*2770*/  BPT.TRAP 0x1 ;  /* 0x000000040000795c */ /* 0x000fe20000300000 */
.L_x_26:
[----:B------:R-:W4:Y:S01]  /*2780*/  LDC R8, c[0x0][0x288] ;  /* 0x0000a200ff087b82 */ /* 0x000f220000000800 */
[----:B01----:R-:W-:Y:S01]  /*2790*/  LOP3.LUT R4, R18, 0x60, RZ, 0xc0, !PT ;  /* 0x0000006012047812 */ /* 0x003fe200078ec0ff */
[----:B------:R-:W-:Y:S01]  /*27a0*/  IMAD R7, R107, 0xa0, RZ ;  /* 0x000000a06b077824 */ /* 0x000fe200078e02ff */
[----:B---3--:R-:W-:Y:S01]  /*27b0*/  SHF.R.U32.HI R0, RZ, 0x2, R18 ;  /* 0x00000002ff007819 */ /* 0x008fe20000011612 */
[----:B------:R-:W-:Y:S01]  /*27c0*/  UIADD3 UR39, UR40, UR39, URZ ;  /* 0x0000002728277290 */ /* 0x000fe2000fffe03f */
[----:B------:R-:W-:Y:S01]  /*27d0*/  SHF.R.U32.HI R6, RZ, 0x1, R4 ;  /* 0x00000001ff067819 */ /* 0x000fe20000011604 */
[----:B------:R-:W-:Y:S01]  /*27e0*/  IMAD.SHL.U32 R11, R106, 0x80, RZ ;  /* 0x000000806a0b7824 */ /* 0x000fe200078e00ff */
[----:B------:R-:W-:Y:S01]  /*27f0*/  LOP3.LUT R4, R18, 0x3, RZ, 0xc0, !PT ;  /* 0x0000000312047812 */ /* 0x000fe200078ec0ff */
[----:B------:R-:W-:Y:S01]  /*2800*/  UISETP.GT.U32.AND UP0, UPT, UR39, 0x5, UPT ;  /* 0x000000052700788c */ /* 0x000fe2000bf04070 */
[----:B------:R-:W-:Y:S01]  /*2810*/  SHF.R.U32.HI R5, RZ, 0x7, R18 ;  /* 0x00000007ff057819 */ /* 0x000fe20000011612 */
[----:B------:R-:W-:Y:S01]  /*2820*/  ULDC UR7, c[0x0][0x284] ;  /* 0x0000a10000077ab9 */ /* 0x000fe20000000800 */
[----:B------:R-:W-:Y:S01]  /*2830*/  LOP3.LUT R3, R0, 0x7, RZ, 0xc0, !PT ;  /* 0x0000000700037812 */ /* 0x000fe200078ec0ff */
[----:B------:R-:W-:Y:S01]  /*2840*/  UISETP.LT.U32.AND UP0, UPT, UR40, 0x6, UP0 ;  /* 0x000000062800788c */ /* 0x000fe20008701070 */
[----:B------:R-:W-:Y:S01]  /*2850*/  LOP3.LUT R0, R5, 0x1, RZ, 0xc0, !PT ;  /* 0x0000000105007812 */ /* 0x000fe200078ec0ff */
[----:B------:R-:W-:Y:S01]  /*2860*/  UISETP.GE.U32.AND UP1, UPT, UR40, 0x6, UPT ;  /* 0x000000062800788c */ /* 0x000fe2000bf26070 */
[----:B------:R-:W-:Y:S01]  /*2870*/  IADD3 R5, RZ, -R6, -R3 ;  /* 0x80000006ff057210 */ /* 0x000fe20007ffe803 */
[----:B------:R-:W-:Y:S01]  /*2880*/  ULDC.64 UR8, c[0x0][0x5d0] ;  /* 0x0001740000087ab9 */ /* 0x000fe20000000a00 */
[----:B------:R-:W-:Y:S01]  /*2890*/  SHF.R.S32.HI R14, RZ, 0x1f, R22 ;  /* 0x0000001fff0e7819 */ /* 0x000fe20000011416 */
[C---:B------:R-:W-:Y:S01]  /*28a0*/  IMAD.SHL.U32 R10, R0.reuse, 0x40, RZ ;  /* 0x00000040000a7824 */ /* 0x040fe200078e00ff */
[----:B------:R-:W-:Y:S01]  /*28b0*/  UIMAD.WIDE.U32 UR4, UR39, -0x55555555, URZ ;  /* 0xaaaaaaab270478a5 */ /* 0x000fe2000f8e003f */
[----:B------:R-:W-:Y:S01]  /*28c0*/  IMAD R0, R0, -0x40, R5 ;  /* 0xffffffc000007824 */ /* 0x000fe200078e0205 */
[----:B------:R-:W-:Y:S01]  /*28d0*/  USEL UR6, URZ, 0x1, !UP0 ;  /* 0x000000013f067887 */ /* 0x000fe2000c000000 */
[----:B------:R-:W-:Y:S01]  /*28e0*/  IMAD R5, R14, UR8, RZ ;  /* 0x000000080e057c24 */ /* 0x000fe2000f8e02ff */
[----:B------:R-:W-:Y:S01]  /*28f0*/  LOP3.LUT R3, R10, 0x40, R3, 0xe2, !PT ;  /* 0x000000400a037812 */ /* 0x000fe200078ee203 */
[----:B----4-:R-:W-:Y:S01]  /*2900*/  IMAD R12, R4, -0x2, R8 ;  /* 0xfffffffe040c7824 */ /* 0x010fe200078e0208 */
[----:B------:R-:W-:Y:S01]  /*2910*/  ISETP.GE.AND P0, PT, R7, R8, PT ;  /* 0x000000080700720c */ /* 0x000fe20003f06270 */
[----:B------:R-:W-:Y:S01]  /*2920*/  IMAD.SHL.U32 R8, R18, 0x2, RZ ;  /* 0x0000000212087824 */ /* 0x000fe200078e00ff */
[----:B------:R-:W-:Y:S01]  /*2930*/  USHF.R.U32.HI UR4, URZ, 0x2, UR5 ;  /* 0x000000023f047899 */ /* 0x000fe20008011605 */
[----:B------:R-:W-:Y:S01]  /*2940*/  IMAD.WIDE R106, R106, 0x80, RZ ;  /* 0x000000806a6a7825 */ /* 0x000fe200078e02ff */
[----:B------:R-:W-:Y:S01]  /*2950*/  ISETP.GE.OR P0, PT, R11, UR7, P0 ;  /* 0x000000070b007c0c */ /* 0x000fe20008706670 */
[----:B------:R-:W-:Y:S01]  /*2960*/  ULOP3.LUT UR38, UR38, UR6, URZ, 0x3c, !UPT ;  /* 0x0000000626267292 */ /* 0x000fe2000f8e3c3f */
[----:B------:R-:W-:Y:S01]  /*2970*/  LOP3.LUT R8, R7, 0x6, R8, 0xf8, !PT ;  /* 0x0000000607087812 */ /* 0x000fe200078ef808 */
[----:B------:R-:W-:Y:S01]  /*2980*/  IMAD R13, R22, UR9, R5 ;  /* 0x00000009160d7c24 */ /* 0x000fe2000f8e0205 */
[----:B------:R-:W-:Y:S01]  /*2990*/  LOP3.LUT R113, R106, R3, R6, 0xfe, !PT ;  /* 0x000000036a717212 */ /* 0x000fe200078efe06 */
[----:B------:R-:W-:Y:S01]  /*29a0*/  UIMAD UR39, UR4, -0x6, UR39 ;  /* 0xfffffffa042778a4 */ /* 0x000fe2000f8e0227 */
[----:B------:R-:W-:Y:S01]  /*29b0*/  SHF.R.S32.HI R9, RZ, 0x1f, R8 ;  /* 0x0000001fff097819 */ /* 0x000fe20000011408 */
[----:B------:R-:W-:Y:S01]  /*29c0*/  @UP1 ULOP3.LUT UR38, UR38, 0x1, UR4, 0x78, !UPT ;  /* 0x0000000126261892 */ /* 0x000fe2000f8e7804 */
[----:B------:R-:W-:Y:S01]  /*29d0*/  IADD3 R3, -R11, UR7, R0 ;  /* 0x000000070b037c10 */ /* 0x000fe2000fffe100 */
[----:B------:R-:W-:-:S02]  /*29e0*/  IMAD.IADD R12, R12, 0x1, -R7 ;  /* 0x000000010c0c7824 */ /* 0x000fc400078e0a07 */
[----:B------:R-:W-:-:S04]  /*29f0*/  IMAD.WIDE.U32 R4, R22, UR8, R8 ;  /* 0x0000000816047c25 */ /* 0x000fc8000f8e0008 */
[----:B------:R-:W-:Y:S02]  /*2a00*/  IMAD.IADD R5, R5, 0x1, R13 ;  /* 0x0000000105057824 */ /* 0x000fe400078e020d */
[----:B------:R-:W-:Y:S01]  /*2a10*/  IMAD.MOV.U32 R0, RZ, RZ, -0x1 ;  /* 0xffffffffff007424 */ /* 0x000fe200078e00ff */
[----:B------:R-:W-:Y:S06]  /*2a20*/  @P0 BRA `(.L_x_28) ;  /* 0x0000004000d00947 */ /* 0x000fec0003800000 */
[----:B------:R-:W0:Y:S01]  /*2a30*/  LDC.64 R10, c[0x0][0x5c8] ;  /* 0x00017200ff0a7b82 */ /* 0x000e220000000a00 */
[----:B------:R-:W-:Y:S01]  /*2a40*/  ULDC.64 UR4, c[0x0][0x5c0] ;  /* 0x0001700000047ab9 */ /* 0x000fe20000000a00 */
[----:B------:R-:W-:Y:S01]  /*2a50*/  BSSY B0, `(.L_x_28) ;  /* 0x0000431000007945 */ /* 0x000fe20003800000 */
[-C--:B0-----:R-:W-:Y:S02]  /*2a60*/  IMAD R6, R107, R10.reuse, RZ ;  /* 0x0000000a6b067224 */ /* 0x081fe400078e02ff */
[----:B------:R-:W-:-:S04]  /*2a70*/  IMAD.WIDE.U32 R4, R113, R10, R4 ;  /* 0x0000000a71047225 */ /* 0x000fc800078e0004 */
[----:B------:R-:W-:Y:S01]  /*2a80*/  IMAD R7, R113, R11, R6 ;  /* 0x0000000b71077224 */ /* 0x000fe200078e0206 */
[----:B------:R-:W-:-:S03]  /*2a90*/  IADD3 R4, P0, R4, UR4, RZ ;  /* 0x0000000404047c10 */ /* 0x000fc6000ff1e0ff */
[----:B------:R-:W-:Y:S01]  /*2aa0*/  IMAD.IADD R7, R5, 0x1, R7 ;  /* 0x0000000105077824 */ /* 0x000fe200078e0207 */
[----:B------:R-:W-:-:S04]  /*2ab0*/  LEA R6, P1, R10, R4, 0x3 ;  /* 0x000000040a067211 */ /* 0x000fc800078218ff */
[----:B------:R-:W-:Y:S02]  /*2ac0*/  IADD3.X R5, R7, UR5, RZ, P0, !PT ;  /* 0x0000000507057c10 */ /* 0x000fe400087fe4ff */
[----:B-----5:R-:W-:Y:S02]  /*2ad0*/  ISETP.NE.AND P0, PT, R104, RZ, PT ;  /* 0x000000ff6800720c */ /* 0x020fe40003f05270 */
[----:B------:R-:W-:-:S11]  /*2ae0*/  LEA.HI.X R7, R10, R5, R11, 0x3, P1 ;  /* 0x000000050a077211 */ /* 0x000fd600008f1c0b */
[----:B------:R-:W-:Y:S05]  /*2af0*/  @!P0 BRA `(.L_x_29) ;  /* 0x0000003000388947 */ /* 0x000fea0003800000 */
[----:B------:R-:W0:Y:S01]  /*2b00*/  LDC.64 R108, c[0x0][0x5b0] ;  /* 0x00016c00ff6c7b82 */ /* 0x000e220000000a00 */
[----:B------:R-:W-:Y:S01]  /*2b10*/  ULDC.64 UR4, c[0x0][0x5b8] ;  /* 0x00016e0000047ab9 */ /* 0x000fe20000000a00 */
[----:B------:R-:W-:Y:S01]  /*2b20*/  ISETP.GE.AND P3, PT, R12, 0x1, PT ;  /* 0x000000010c00780c */ /* 0x000fe20003f66270 */
[----:B------:R-:W-:Y:S01]  /*2b30*/  IMAD R11, R14, UR4, RZ ;  /* 0x000000040e0b7c24 */ /* 0x000fe2000f8e02ff */
[----:B------:R-:W-:Y:S01]  /*2b40*/  BSSY B1, `(.L_x_30) ;  /* 0x000000e000017945 */ /* 0x000fe20003800000 */
[C---:B------:R-:W-:Y:S01]  /*2b50*/  IMAD.WIDE.U32 R20, R22.reuse, UR4, R8 ;  /* 0x0000000416147c25 */ /* 0x040fe2000f8e0008 */
[----:B------:R-:W-:Y:S02]  /*2b60*/  ISETP.LT.OR P1, PT, R3, 0x1, !P3 ;  /* 0x000000010300780c */ /* 0x000fe40005f21670 */
[----:B------:R-:W1:Y:S01]  /*2b70*/  LDC.64 R110, c[0x0][0x5a8] ;  /* 0x00016a00ff6e7b82 */ /* 0x000e620000000a00 */
[----:B------:R-:W-:Y:S02]  /*2b80*/  IMAD R11, R22, UR5, R11 ;  /* 0x00000005160b7c24 */ /* 0x000fe4000f8e020b */
[----:B------:R-:W-:-:S02]  /*2b90*/  IMAD.MOV.U32 R14, RZ, RZ, R20 ;  /* 0x000000ffff0e7224 */ /* 0x000fc400078e0014 */
[----:B------:R-:W-:Y:S02]  /*2ba0*/  IMAD.IADD R15, R21, 0x1, R11 ;  /* 0x00000001150f7824 */ /* 0x000fe400078e020b */
[-C--:B0-----:R-:W-:Y:S02]  /*2bb0*/  IMAD R106, R107, R108.reuse, RZ ;  /* 0x0000006c6b6a7224 */ /* 0x081fe400078e02ff */
[----:B------:R-:W-:-:S04]  /*2bc0*/  IMAD.WIDE.U32 R8, R113, R108, R14 ;  /* 0x0000006c71087225 */ /* 0x000fc800078e000e */
[----:B------:R-:W-:Y:S01]  /*2bd0*/  IMAD R107, R113, R109, R106 ;  /* 0x0000006d716b7224 */ /* 0x000fe200078e026a */
[----:B-1----:R-:W-:-:S04]  /*2be0*/  IADD3 R8, P0, R8, R110, RZ ;  /* 0x0000006e08087210 */ /* 0x002fc80007f1e0ff */
[----:B------:R-:W-:Y:S01]  /*2bf0*/  IADD3.X R9, R111, R9, R107, P0, !PT ;  /* 0x000000096f097210 */ /* 0x000fe200007fe46b */
[----:B------:R-:W-:Y:S08]  /*2c00*/  @P1 BRA `(.L_x_31) ;  /* 0x0000000000041947 */ /* 0x000ff00003800000 */
[----:B--2---:R0:W5:Y:S02]  /*2c10*/  LDG.E.U8 R105, desc[UR36][R8.64] ;  /* 0x0000002408697981 */ /* 0x004164000c1e1100 */
.L_x_31:
[----:B------:R-:W-:Y:S05]  /*2c20*/  BSYNC B1 ;  /* 0x0000000000017941 */ /* 0x000fea0003800000 */
.L_x_30:
[----:B-----5:R-:W-:Y:S01]  /*2c30*/  LOP3.LUT R13, R105, 0xffff, RZ, 0xc0, !PT ;  /* 0x0000ffff690d7812 */ /* 0x020fe200078ec0ff */
[----:B------:R-:W-:Y:S01]  /*2c40*/  IMAD.SHL.U32 R10, R108, 0x8, RZ ;  /* 0x000000086c0a7824 */ /* 0x000fe200078e00ff */
[----:B------:R-:W-:Y:S01]  /*2c50*/  ISETP.GE.AND P2, PT, R12, 0x2, PT ;  /* 0x000000020c00780c */ /* 0x000fe20003f46270 */
[----:B------:R-:W-:Y:S01]  /*2c60*/  BSSY B1, `(.L_x_32) ;  /* 0x000000e000017945 */ /* 0x000fe20003800000 */
[----:B------:R-:W-:Y:S02]  /*2c70*/  PRMT R13, R13, 0x8880, RZ ;  /* 0x000088800d0d7816 */ /* 0x000fe400000000ff */
[----:B------:R-:W-:Y:S02]  /*2c80*/  ISETP.LT.OR P0, PT, R3, 0x1, !P2 ;  /* 0x000000010300780c */ /* 0x000fe40005701670 */
[----:B------:R-:W-:Y:S01]  /*2c90*/  SHF.L.U64.HI R11, R108, 0x3, R109 ;  /* 0x000000036c0b7819 */ /* 0x000fe2000001026d */
[----:B------:R-:W-:-:S04]  /*2ca0*/  IMAD R22, R13, R104, RZ ;  /* 0x000000680d167224 */ /* 0x000fc800078e02ff */
[----:B------:R-:W-:Y:S02]  /*2cb0*/  @!P1 IMAD R13, R88, R23, R22 ;  /* 0x00000017580d9224 */ /* 0x000fe400078e0216 */
[----:B------:R-:W-:-:S03]  /*2cc0*/  IMAD.WIDE.U32 R10, R113, R108, R10 ;  /* 0x0000006c710a7225 */ /* 0x000fc600078e000a */
[----:B------:R1:W-:Y:S01]  /*2cd0*/  @!P1 STG.E.U8 desc[UR36][R4.64], R13 ;  /* 0x0000000d04009986 */ /* 0x0003e2000c101124 */
[----:B------:R-:W-:Y:S01]  /*2ce0*/  IADD3 R10, P4, P5, R20, R110, R10 ;  /* 0x0000006e140a7210 */ /* 0x000fe20007d9e00a */
[----:B------:R-:W-:Y:S01]  /*2cf0*/  IMAD.IADD R20, R107, 0x1, R11 ;  /* 0x000000016b147824 */ /* 0x000fe200078e020b */
[----:B------:R-:W-:Y:S11]  /*2d00*/  @P0 BRA `(.L_x_33) ;  /* 0x00000000000c0947 */ /* 0x000ff60003800000 */
[----:B--2---:R-:W1:Y:S02]  /*2d10*/  LDG.E.U8 R105, desc[UR36][R8.64+0x1] ;  /* 0x0000012408697981 */ /* 0x004e64000c1e1100 */
[----:B-1----:R-:W-:-:S05]  /*2d20*/  PRMT R13, R105, 0x8880, RZ ;  /* 0x00008880690d7816 */ /* 0x002fca00000000ff */
[----:B------:R-:W-:-:S07]  /*2d30*/  IMAD R22, R13, R104, RZ ;  /* 0x000000680d167224 */ /* 0x000fce00078e02ff */
.L_x_33:
[----:B------:R-:W-:Y:S05]  /*2d40*/  BSYNC B1 ;  /* 0x0000000000017941 */ /* 0x000fea0003800000 */
.L_x_32:
[----:B------:R-:W-:Y:S01]  /*2d50*/  ISETP.LT.OR P3, PT, R3, 0x9, !P3 ;  /* 0x000000090300780c */ /* 0x000fe20005f61670 */
[----:B------:R-:W-:Y:S01]  /*2d60*/  @!P0 IMAD R89, R89, R23, R22 ;  /* 0x0000001759598224 */ /* 0x000fe200078e0216 */
[C---:B------:R-:W-:Y:S01]  /*2d70*/  ISETP.GE.AND P1, PT, R12.reuse, 0x9, PT ;  /* 0x000000090c00780c */ /* 0x040fe20003f26270 */
[----:B------:R-:W-:Y:S01]  /*2d80*/  BSSY B1, `(.L_x_34) ;  /* 0x000000b000017945 */ /* 0x000fe20003800000 */
[----:B------:R-:W-:Y:S02]  /*2d90*/  IADD3.X R11, R15, R111, R20, P4, P5 ;  /* 0x0000006f0f0b7210 */ /* 0x000fe400027ea414 */
[----:B------:R3:W-:Y:S01]  /*2da0*/  @!P0 STG.E.U8 desc[UR36][R4.64+0x1], R89 ;  /* 0x0000015904008986 */ /* 0x0007e2000c101124 */
[----:B------:R-:W-:Y:S02]  /*2db0*/  ISETP.GE.AND P0, PT, R12, 0xa, PT ;  /* 0x0000000a0c00780c */ /* 0x000fe40003f06270 */
[C---:B------:R-:W-:Y:S02]  /*2dc0*/  ISETP.LT.OR P2, PT, R3.reuse, 0x9, !P2 ;  /* 0x000000090300780c */ /* 0x040fe40005741670 */
[----:B------:R-:W-:-:S02]  /*2dd0*/  ISETP.LT.OR P5, PT, R3, 0x1, !P1 ;  /* 0x000000010300780c */ /* 0x000fc40004fa1670 */
[----:B------:R-:W-:Y:S01]  /*2de0*/  ISETP.LT.OR P4, PT, R3, 0x1, !P0 ;  /* 0x000000010300780c */ /* 0x000fe20004781670 */
[----:B------:R-:W-:-:S12]  /*2df0*/  @P3 BRA `(.L_x_35) ;  /* 0x00000000000c3947 */ /* 0x000fd80003800000 */
[----:B--2---:R-:W1:Y:S02]  /*2e00*/  LDG.E.U8 R105, desc[UR36][R10.64] ;  /* 0x000000240a697981 */ /* 0x004e64000c1e1100 */
[----:B-1----:R-:W-:-:S05]  /*2e10*/  PRMT R13, R105, 0x8880, RZ ;  /* 0x00008880690d7816 */ /* 0x002fca00000000ff */
[----:B------:R-:W-:-:S07]  /*2e20*/  IMAD R22, R13, R104, RZ ;  /* 0x000000680d167224 */ /* 0x000fce00078e02ff */
.L_x_35:
[----:B------:R-:W-:Y:S05]  /*2e30*/  BSYNC B1 ;  /* 0x0000000000017941 */ /* 0x000fea0003800000 */
.L_x_34:
[----:B-1----:R-:W-:Y:S01]  /*2e40*/  @!P3 IMAD R13, R90, R23, R22 ;  /* 0x000000175a0db224 */ /* 0x002fe200078e0216 */
[----:B------:R-:W-:Y:S04]  /*2e50*/  BSSY B1, `(.L_x_36) ;  /* 0x0000006000017945 */ /* 0x000fe80003800000 */
[----:B------:R1:W-:Y:S01]  /*2e60*/  @!P3 STG.E.U8 desc[UR36][R6.64], R13 ;  /* 0x0000000d0600b986 */ /* 0x0003e2000c101124 */
[----:B------:R-:W-:Y:S05]  /*2e70*/  @P2 BRA `(.L_x_37) ;  /* 0x00000000000c2947 */ /* 0x000fea0003800000 */
[----:B--2---:R-:W1:Y:S02]  /*2e80*/  LDG.E.U8 R105, desc[UR36][R10.64+0x1] ;  /* 0x000001240a697981 */ /* 0x004e64000c1e1100 */
[----:B-1----:R-:W-:-:S05]  /*2e90*/  PRMT R13, R105, 0x8880, RZ ;  /* 0x00008880690d7816 */ /* 0x002fca00000000ff */
[----:B------:R-:W-:-:S07]  /*2ea0*/  IMAD R22, R13, R104, RZ ;  /* 0x000000680d167224 */ /* 0x000fce00078e02ff */
.L_x_37:
[----:B------:R-:W-:Y:S05]  /*2eb0*/  BSYNC B1 ;  /* 0x0000000000017941 */ /* 0x000fea0003800000 */
.L_x_36:
[----:B------:R-:W-:Y:S01]  /*2ec0*/  @!P2 IMAD R91, R91, R23, R22 ;  /* 0x000000175b5ba224 */ /* 0x000fe200078e0216 */
[----:B------:R-:W-:Y:S04]  /*2ed0*/  BSSY B1, `(.L_x_38) ;  /* 0x0000006000017945 */ /* 0x000fe80003800000 */
[----:B------:R4:W-:Y:S01]  /*2ee0*/  @!P2 STG.E.U8 desc[UR36][R6.64+0x1], R91 ;  /* 0x0000015b0600a986 */ /* 0x0009e2000c101124 */
[----:B------:R-:W-:Y:S05]  /*2ef0*/  @P5 BRA `(.L_x_39) ;  /* 0x00000000000c5947 */ /* 0x000fea0003800000 */
[----:B--2---:R-:W1:Y:S02]  /*2f00*/  LDG.E.U8 R105, desc[UR36][R8.64+0x8] ;  /* 0x0000082408697981 */ /* 0x004e64000c1e1100 */
[----:B-1----:R-:W-:-:S05]  /*2f10*/  PRMT R13, R105, 0x8880, RZ ;  /* 0x00008880690d7816 */ /* 0x002fca00000000ff */
[----:B------:R-:W-:-:S07]  /*2f20*/  IMAD R22, R13, R104, RZ ;  /* 0x000000680d167224 */ /* 0x000fce00078e02ff */
.L_x_39:
[----:B------:R-:W-:Y:S05]  /*2f30*/  BSYNC B1 ;  /* 0x0000000000017941 */ /* 0x000fea0003800000 */
.L_x_38:
[----:B-1----:R-:W-:Y:S01]  /*2f40*/  @!P5 IMAD R13, R92, R23, R22 ;  /* 0x000000175c0dd224 */ /* 0x002fe200078e0216 */
[----:B------:R-:W-:Y:S04]  /*2f50*/  BSSY B1, `(.L_x_40) ;  /* 0x0000006000017945 */ /* 0x000fe80003800000 */
[----:B------:R1:W-:Y:S01]  /*2f60*/  @!P5 STG.E.U8 desc[UR36][R4.64+0x8], R13 ;  /* 0x0000080d0400d986 */ /* 0x0003e2000c101124 */
[----:B------:R-:W-:Y:S05]  /*2f70*/  @P4 BRA `(.L_x_41) ;  /* 0x00000000000c4947 */ /* 0x000fea0003800000 */
[----:B--2---:R-:W1:Y:S02]  /*2f80*/  LDG.E.U8 R105, desc[UR36][R8.64+0x9] ;  /* 0x0000092408697981 */ /* 0x004e64000c1e1100 */
[----:B-1----:R-:W-:-:S05]  /*2f90*/  PRMT R13, R105, 0x8880, RZ ;  /* 0x00008880690d7816 */ /* 0x002fca00000000ff */
[----:B------:R-:W-:-:S07]  /*2fa0*/  IMAD R22, R13, R104, RZ ;  /* 0x000000680d167224 */ /* 0x000fce00078e02ff */
.L_x_41:
[----:B------:R-:W-:Y:S05]  /*2fb0*/  BSYNC B1 ;  /* 0x0000000000017941 */ /* 0x000fea0003800000 */
.L_x_40:
[----:B------:R-:W-:Y:S01]  /*2fc0*/  ISETP.LT.OR P1, PT, R3, 0x9, !P1 ;  /* 0x000000090300780c */ /* 0x000fe20004f21670 */
[----:B------:R-:W-:Y:S01]  /*2fd0*/  @!P4 IMAD R93, R93, R23, R22 ;  /* 0x000000175d5dc224 */ /* 0x000fe200078e0216 */
[C---:B------:R-:W-:Y:S01]  /*2fe0*/  ISETP.GE.AND P3, PT, R12.reuse, 0x11, PT ;  /* 0x000000110c00780c */ /* 0x040fe20003f66270 */
[----:B------:R-:W-:Y:S01]  /*2ff0*/  BSSY B1, `(.L_x_42) ;  /* 0x000000a000017945 */ /* 0x000fe20003800000 */
[----:B------:R-:W-:Y:S02]  /*3000*/  ISETP.GE.AND P2, PT, R12, 0x12, PT ;  /* 0x000000120c00780c */ /* 0x000fe40003f46270 */
[----:B------:R0:W-:Y:S01]  /*3010*/  @!P4 STG.E.U8 desc[UR36][R4.64+0x9], R93 ;  /* 0x0000095d0400c986 */ /* 0x0001e2000c101124 */
[C---:B------:R-:W-:Y:S02]  /*3020*/  ISETP.LT.OR P0, PT, R3.reuse, 0x9, !P0 ;  /* 0x000000090300780c */ /* 0x040fe40004701670 */
[C---:B------:R-:W-:Y:S02]  /*3030*/  ISETP.LT.OR P5, PT, R3.reuse, 0x1, !P3 ;  /* 0x000000010300780c */ /* 0x040fe40005fa1670 */
[----:B------:R-:W-:-:S02]  /*3040*/  ISETP.LT.OR P4, PT, R3, 0x1, !P2 ;  /* 0x000000010300780c */ /* 0x000fc40005781670 */
[----:B------:R-:W-:Y:S11]  /*3050*/  @P1 BRA `(.L_x_43) ;  /* 0x00000000000c1947 */ /* 0x000ff60003800000 */
[----:B--2---:R-:W1:Y:S02]  /*3060*/  LDG.E.U8 R105, desc[UR36][R10.64+0x8] ;  /* 0x000008240a697981 */ /* 0x004e64000c1e1100 */
[----:B-1----:R-:W-:-:S05]  /*3070*/  PRMT R13, R105, 0x8880, RZ ;  /* 0x00008880690d7816 */ /* 0x002fca00000000ff */
[----:B------:R-:W-:-:S07]  /*3080*/  IMAD R22, R13, R104, RZ ;  /* 0x000000680d167224 */ /* 0x000fce00078e02ff */
.L_x_43:
[----:B------:R-:W-:Y:S05]  /*3090*/  BSYNC B1 ;  /* 0x0000000000017941 */ /* 0x000fea0003800000 */
.L_x_42:
[----:B-1----:R-:W-:Y:S01]  /*30a0*/  @!P1 IMAD R13, R94, R23, R22 ;  /* 0x000000175e0d9224 */ /* 0x002fe200078e0216 */
[----:B------:R-:W-:Y:S04]  /*30b0*/  BSSY B1, `(.L_x_44) ;  /* 0x0000006000017945 */ /* 0x000fe80003800000 */
[----:B------:R1:W-:Y:S01]  /*30c0*/  @!P1 STG.E.U8 desc[UR36][R6.64+0x8], R13 ;  /* 0x0000080d06009986 */ /* 0x0003e2000c101124 */
[----:B------:R-:W-:Y:S05]  /*30d0*/  @P0 BRA `(.L_x_45) ;  /* 0x00000000000c0947 */ /* 0x000fea0003800000 */
[----:B--2---:R-:W1:Y:S02]  /*30e0*/  LDG.E.U8 R105, desc[UR36][R10.64+0x9] ;  /* 0x000009240a697981 */ /* 0x004e64000c1e1100 */
[----:B-1----:R-:W-:-:S05]  /*30f0*/  PRMT R13, R105, 0x8880, RZ ;  /* 0x00008880690d7816 */ /* 0x002fca00000000ff */
[----:B------:R-:W-:-:S07]  /*3100*/  IMAD R22, R13, R104, RZ ;  /* 0x000000680d167224 */ /* 0x000fce00078e02ff */
.L_x_45:
[----:B------:R-:W-:Y:S05]  /*3110*/  BSYNC B1 ;  /* 0x0000000000017941 */ /* 0x000fea0003800000 */
.L_x_44:
[----:B------:R-:W-:Y:S01]  /*3120*/  @!P0 IMAD R95, R95, R23, R22 ;  /* 0x000000175f5f8224 */ /* 0x000fe200078e0216 */
[----:B------:R-:W-:Y:S04]  /*3130*/  BSSY B1, `(.L_x_46) ;  /* 0x0000006000017945 */ /* 0x000fe80003800000 */
[----:B------:R0:W-:Y:S01]  /*3140*/  @!P0 STG.E.U8 desc[UR36][R6.64+0x9], R95 ;  /* 0x0000095f06008986 */ /* 0x0001e2000c101124 */
[----:B------:R-:W-:Y:S05]  /*3150*/  @P5 BRA `(.L_x_47) ;  /* 0x00000000000c5947 */ /* 0x000fea0003800000 */
[----:B--2---:R-:W1:Y:S02]  /*3160*/  LDG.E.U8 R105, desc[UR36][R8.64+0x10] ;  /* 0x0000102408697981 */ /* 0x004e64000c1e1100 */
[----:B-1----:R-:W-:-:S05]  /*3170*/  PRMT R13, R105, 0x8880, RZ ;  /* 0x00008880690d7816 */ /* 0x002fca00000000ff */
[----:B------:R-:W-:-:S07]  /*3180*/  IMAD R22, R13, R104, RZ ;  /* 0x000000680d167224 */ /* 0x000fce00078e02ff */
.L_x_47:
[----:B------:R-:W-:Y:S05]  /*3190*/  BSYNC B1 ;  /* 0x0000000000017941 */ /* 0x000fea0003800000 */
.L_x_46:
[----:B-1----:R-:W-:Y:S01]  /*31a0*/  @!P5 IMAD R13, R96, R23, R22 ;  /* 0x00000017600dd224 */ /* 0x002fe200078e0216 */
[----:B------:R-:W-:Y:S04]  /*31b0*/  BSSY B1, `(.L_x_48) ;  /* 0x0000006000017945 */ /* 0x000fe80003800000 */
[----:B------:R1:W-:Y:S01]  /*31c0*/  @!P5 STG.E.U8 desc[UR36][R4.64+0x10], R13 ;  /* 0x0000100d0400d986 */ /* 0x0003e2000c101124 */
[----:B------:R-:W-:Y:S05]  /*31d0*/  @P4 BRA `(.L_x_49) ;  /* 0x00000000000c4947 */ /* 0x000fea0003800000 */
[----:B--2---:R-:W1:Y:S02]  /*31e0*/  LDG.E.U8 R105, desc[UR36][R8.64+0x11] ;  /* 0x0000112408697981 */ /* 0x004e64000c1e1100 */
[----:B-1----:R-:W-:-:S05]  /*31f0*/  PRMT R13, R105, 0x8880, RZ ;  /* 0x00008880690d7816 */ /* 0x002fca00000000ff */
[----:B------:R-:W-:-:S07]  /*3200*/  IMAD R22, R13, R104, RZ ;  /* 0x000000680d167224 */ /* 0x000fce00078e02ff */
.L_x_49:
[----:B------:R-:W-:Y:S05]  /*3210*/  BSYNC B1 ;  /* 0x0000000000017941 */ /* 0x000fea0003800000 */
.L_x_48:
        /* <DEDUP_REMOVED lines=13> */
.L_x_51:
[----:B------:R-:W-:Y:S05]  /*32f0*/  BSYNC B1 ;  /* 0x0000000000017941 */ /* 0x000fea0003800000 */
.L_x_50:
[----:B-1----:R-:W-:Y:S01]  /*3300*/  @!P3 IMAD R13, R98, R23, R22 ;  /* 0x00000017620db224 */ /* 0x002fe200078e0216 */
[----:B------:R-:W-:Y:S04]  /*3310*/  BSSY B1, `(.L_x_52) ;  /* 0x0000006000017945 */ /* 0x000fe80003800000 */
[----:B------:R1:W-:Y:S01]  /*3320*/  @!P3 STG.E.U8 desc[UR36][R6.64+0x10], R13 ;  /* 0x0000100d0600b986 */ /* 0x0003e2000c101124 */
[----:B------:R-:W-:Y:S05]  /*3330*/  @P2 BRA `(.L_x_53) ;  /* 0x00000000000c2947 */ /* 0x000fea0003800000 */
[----:B--2---:R-:W1:Y:S02]  /*3340*/  LDG.E.U8 R105, desc[UR36][R10.64+0x11] ;  /* 0x000011240a697981 */ /* 0x004e64000c1e1100 */
[----:B-1----:R-:W-:-:S05]  /*3350*/  PRMT R13, R105, 0x8880, RZ ;  /* 0x00008880690d7816 */ /* 0x002fca00000000ff */
[----:B------:R-:W-:-:S07]  /*3360*/  IMAD R22, R13, R104, RZ ;  /* 0x000000680d167224 */ /* 0x000fce00078e02ff */
.L_x_53:
[----:B------:R-:W-:Y:S05]  /*3370*/  BSYNC B1 ;  /* 0x0000000000017941 */ /* 0x000fea0003800000 */
.L_x_52:
[----:B------:R-:W-:Y:S01]  /*3380*/  @!P2 IMAD R99, R99, R23, R22 ;  /* 0x000000176363a224 */ /* 0x000fe200078e0216 */
[----:B------:R-:W-:Y:S04]  /*3390*/  BSSY B1, `(.L_x_54) ;  /* 0x0000006000017945 */ /* 0x000fe80003800000 */
[----:B------:R0:W-:Y:S01]  /*33a0*/  @!P2 STG.E.U8 desc[UR36][R6.64+0x11], R99 ;  /* 0x000011630600a986 */ /* 0x0001e2000c101124 */
[----:B------:R-:W-:Y:S05]  /*33b0*/  @P5 BRA `(.L_x_55) ;  /* 0x00000000000c5947 */ /* 0x000fea0003800000 */
[----:B--2---:R-:W1:Y:S02]  /*33c0*/  LDG.E.U8 R105, desc[UR36][R8.64+0x18] ;  /* 0x0000182408697981 */ /* 0x004e64000c1e1100 */
[----:B-1----:R-:W-:-:S05]  /*33d0*/  PRMT R13, R105, 0x8880, RZ ;  /* 0x00008880690d7816 */ /* 0x002fca00000000ff */
[----:B------:R-:W-:-:S07]  /*33e0*/  IMAD R22, R13, R104, RZ ;  /* 0x000000680d167224 */ /* 0x000fce00078e02ff */
.L_x_55:
[----:B------:R-:W-:Y:S05]  /*33f0*/  BSYNC B1 ;  /* 0x0000000000017941 */ /* 0x000fea0003800000 */
.L_x_54:
[----:B-1----:R-:W-:Y:S01]  /*3400*/  @!P5 IMAD R13, R100, R23, R22 ;  /* 0x00000017640dd224 */ /* 0x002fe200078e0216 */
[----:B------:R-:W-:Y:S04]  /*3410*/  BSSY B1, `(.L_x_56) ;  /* 0x0000006000017945 */ /* 0x000fe80003800000 */
[----:B------:R1:W-:Y:S01]  /*3420*/  @!P5 STG.E.U8 desc[UR36][R4.64+0x18], R13 ;  /* 0x0000180d0400d986 */ /* 0x0003e2000c101124 */
[----:B------:R-:W-:Y:S05]  /*3430*/  @P4 BRA `(.L_x_57) ;  /* 0x00000000000c4947 */ /* 0x000fea0003800000 */
[----:B--2---:R-:W1:Y:S02]  /*3440*/  LDG.E.U8 R105, desc[UR36][R8.64+0x19] ;  /* 0x0000192408697981 */ /* 0x004e64000c1e1100 */
[----:B-1----:R-:W-:-:S05]  /*3450*/  PRMT R13, R105, 0x8880, RZ ;  /* 0x00008880690d7816 */ /* 0x002fca00000000ff */
[----:B------:R-:W-:-:S07]  /*3460*/  IMAD R22, R13, R104, RZ ;  /* 0x000000680d167224 */ /* 0x000fce00078e02ff */
.L_x_57:
[----:B------:R-:W-:Y:S05]  /*3470*/  BSYNC B1 ;  /* 0x0000000000017941 */ /* 0x000fea0003800000 */
.L_x_56:
        /* <DEDUP_REMOVED lines=13> */
.L_x_59:
[----:B------:R-:W-:Y:S05]  /*3550*/  BSYNC B1 ;  /* 0x0000000000017941 */ /* 0x000fea0003800000 */
.L_x_58:
[----:B-1----:R-:W-:Y:S01]  /*3560*/  @!P1 IMAD R13, R102, R23, R22 ;  /* 0x00000017660d9224 */ /* 0x002fe200078e0216 */
[----:B------:R-:W-:Y:S04]  /*3570*/  BSSY B1, `(.L_x_60) ;  /* 0x0000006000017945 */ /* 0x000fe80003800000 */
[----:B------:R1:W-:Y:S01]  /*3580*/  @!P1 STG.E.U8 desc[UR36][R6.64+0x18], R13 ;  /* 0x0000180d06009986 */ /* 0x0003e2000c101124 */
[----:B------:R-:W-:Y:S05]  /*3590*/  @P0 BRA `(.L_x_61) ;  /* 0x00000000000c0947 */ /* 0x000fea0003800000 */
[----:B--2---:R-:W1:Y:S02]  /*35a0*/  LDG.E.U8 R105, desc[UR36][R10.64+0x19] ;  /* 0x000019240a697981 */ /* 0x004e64000c1e1100 */
[----:B-1----:R-:W-:-:S05]  /*35b0*/  PRMT R13, R105, 0x8880, RZ ;  /* 0x00008880690d7816 */ /* 0x002fca00000000ff */
[----:B------:R-:W-:-:S07]  /*35c0*/  IMAD R22, R13, R104, RZ ;  /* 0x000000680d167224 */ /* 0x000fce00078e02ff */
.L_x_61:
[----:B------:R-:W-:Y:S05]  /*35d0*/  BSYNC B1 ;  /* 0x0000000000017941 */ /* 0x000fea0003800000 */
.L_x_60:
[----:B------:R-:W-:Y:S01]  /*35e0*/  @!P0 IMAD R103, R103, R23, R22 ;  /* 0x0000001767678224 */ /* 0x000fe200078e0216 */
[----:B------:R-:W-:Y:S04]  /*35f0*/  BSSY B1, `(.L_x_62) ;  /* 0x0000006000017945 */ /* 0x000fe80003800000 */
[----:B------:R0:W-:Y:S01]  /*3600*/  @!P0 STG.E.U8 desc[UR36][R6.64+0x19], R103 ;  /* 0x0000196706008986 */ /* 0x0001e2000c101124 */
[----:B------:R-:W-:Y:S05]  /*3610*/  @P5 BRA `(.L_x_63) ;  /* 0x00000000000c5947 */ /* 0x000fea0003800000 */
[----:B--2---:R-:W1:Y:S02]  /*3620*/  LDG.E.U8 R105, desc[UR36][R8.64+0x20] ;  /* 0x0000202408697981 */ /* 0x004e64000c1e1100 */
[----:B-1----:R-:W-:-:S05]  /*3630*/  PRMT R13, R105, 0x8880, RZ ;  /* 0x00008880690d7816 */ /* 0x002fca00000000ff */
[----:B------:R-:W-:-:S07]  /*3640*/  IMAD R22, R13, R104, RZ ;  /* 0x000000680d167224 */ /* 0x000fce00078e02ff */
.L_x_63:
[----:B------:R-:W-:Y:S05]  /*3650*/  BSYNC B1 ;  /* 0x0000000000017941 */ /* 0x000fea0003800000 */
.L_x_62:
[----:B-1----:R-:W-:Y:S01]  /*3660*/  @!P5 IMAD R13, R72, R23, R22 ;  /* 0x00000017480dd224 */ /* 0x002fe200078e0216 */
[----:B------:R-:W-:Y:S04]  /*3670*/  BSSY B1, `(.L_x_64) ;  /* 0x0000006000017945 */ /* 0x000fe80003800000 */
[----:B------:R1:W-:Y:S01]  /*3680*/  @!P5 STG.E.U8 desc[UR36][R4.64+0x20], R13 ;  /* 0x0000200d0400d986 */ /* 0x0003e2000c101124 */
[----:B------:R-:W-:Y:S05]  /*3690*/  @P4 BRA `(.L_x_65) ;  /* 0x00000000000c4947 */ /* 0x000fea0003800000 */
[----:B--2---:R-:W1:Y:S02]  /*36a0*/  LDG.E.U8 R105, desc[UR36][R8.64+0x21] ;  /* 0x0000212408697981 */ /* 0x004e64000c1e1100 */
[----:B-1----:R-:W-:-:S05]  /*36b0*/  PRMT R13, R105, 0x8880, RZ ;  /* 0x00008880690d7816 */ /* 0x002fca00000000ff */
[----:B------:R-:W-:-:S07]  /*36c0*/  IMAD R22, R13, R104, RZ ;  /* 0x000000680d167224 */ /* 0x000fce00078e02ff */
.L_x_65:
[----:B------:R-:W-:Y:S05]  /*36d0*/  BSYNC B1 ;  /* 0x0000000000017941 */ /* 0x000fea0003800000 */
.L_x_64:
        /* <DEDUP_REMOVED lines=13> */
.L_x_67:
[----:B------:R-:W-:Y:S05]  /*37b0*/  BSYNC B1 ;  /* 0x0000000000017941 */ /* 0x000fea0003800000 */
.L_x_66:
[----:B-1----:R-:W-:Y:S01]  /*37c0*/  @!P3 IMAD R13, R74, R23, R22 ;  /* 0x000000174a0db224 */ /* 0x002fe200078e0216 */
[----:B------:R-:W-:Y:S04]  /*37d0*/  BSSY B1, `(.L_x_68) ;  /* 0x0000006000017945 */ /* 0x000fe80003800000 */
[----:B------:R1:W-:Y:S01]  /*37e0*/  @!P3 STG.E.U8 desc[UR36][R6.64+0x20], R13 ;  /* 0x0000200d0600b986 */ /* 0x0003e2000c101124 */
[----:B------:R-:W-:Y:S05]  /*37f0*/  @P2 BRA `(.L_x_69) ;  /* 0x00000000000c2947 */ /* 0x000fea0003800000 */
[----:B--2---:R-:W1:Y:S02]  /*3800*/  LDG.E.U8 R105, desc[UR36][R10.64+0x21] ;  /* 0x000021240a697981 */ /* 0x004e64000c1e1100 */
[----:B-1----:R-:W-:-:S05]  /*3810*/  PRMT R13, R105, 0x8880, RZ ;  /* 0x00008880690d7816 */ /* 0x002fca00000000ff */
[----:B------:R-:W-:-:S07]  /*3820*/  IMAD R22, R13, R104, RZ ;  /* 0x000000680d167224 */ /* 0x000fce00078e02ff */
.L_x_69:
[----:B------:R-:W-:Y:S05]  /*3830*/  BSYNC B1 ;  /* 0x0000000000017941 */ /* 0x000fea0003800000 */
.L_x_68:
[----:B------:R-:W-:Y:S01]  /*3840*/  @!P2 IMAD R75, R75, R23, R22 ;  /* 0x000000174b4ba224 */ /* 0x000fe200078e0216 */
[----:B------:R-:W-:Y:S04]  /*3850*/  BSSY B1, `(.L_x_70) ;  /* 0x0000006000017945 */ /* 0x000fe80003800000 */
[----:B------:R0:W-:Y:S01]  /*3860*/  @!P2 STG.E.U8 desc[UR36][R6.64+0x21], R75 ;  /* 0x0000214b0600a986 */ /* 0x0001e2000c101124 */
[----:B------:R-:W-:Y:S05]  /*3870*/  @P5 BRA `(.L_x_71) ;  /* 0x00000000000c5947 */ /* 0x000fea0003800000 */
[----:B--2---:R-:W1:Y:S02]  /*3880*/  LDG.E.U8 R105, desc[UR36][R8.64+0x28] ;  /* 0x0000282408697981 */ /* 0x004e64000c1e1100 */
[----:B-1----:R-:W-:-:S05]  /*3890*/  PRMT R13, R105, 0x8880, RZ ;  /* 0x00008880690d7816 */ /* 0x002fca00000000ff */
[----:B------:R-:W-:-:S07]  /*38a0*/  IMAD R22, R13, R104, RZ ;  /* 0x000000680d167224 */ /* 0x000fce00078e02ff */
.L_x_71:
[----:B------:R-:W-:Y:S05]  /*38b0*/  BSYNC B1 ;  /* 0x0000000000017941 */ /* 0x000fea0003800000 */
.L_x_70:
[----:B-1----:R-:W-:Y:S01]  /*38c0*/  @!P5 IMAD R13, R76, R23, R22 ;  /* 0x000000174c0dd224 */ /* 0x002fe200078e0216 */
[----:B------:R-:W-:Y:S04]  /*38d0*/  BSSY B1, `(.L_x_72) ;  /* 0x0000006000017945 */ /* 0x000fe80003800000 */
[----:B------:R1:W-:Y:S01]  /*38e0*/  @!P5 STG.E.U8 desc[UR36][R4.64+0x28], R13 ;  /* 0x0000280d0400d986 */ /* 0x0003e2000c101124 */
[----:B------:R-:W-:Y:S05]  /*38f0*/  @P4 BRA `(.L_x_73) ;  /* 0x00000000000c4947 */ /* 0x000fea0003800000 */
[----:B--2---:R-:W1:Y:S02]  /*3900*/  LDG.E.U8 R105, desc[UR36][R8.64+0x29] ;  /* 0x0000292408697981 */ /* 0x004e64000c1e1100 */
[----:B-1----:R-:W-:-:S05]  /*3910*/  PRMT R13, R105, 0x8880, RZ ;  /* 0x00008880690d7816 */ /* 0x002fca00000000ff */
[----:B------:R-:W-:-:S07]  /*3920*/  IMAD R22, R13, R104, RZ ;  /* 0x000000680d167224 */ /* 0x000fce00078e02ff */
.L_x_73:
[----:B------:R-:W-:Y:S05]  /*3930*/  BSYNC B1 ;  /* 0x0000000000017941 */ /* 0x000fea0003800000 */
.L_x_72:
        /* <DEDUP_REMOVED lines=13> */
.L_x_75:
[----:B------:R-:W-:Y:S05]  /*3a10*/  BSYNC B1 ;  /* 0x0000000000017941 */ /* 0x000fea0003800000 */
.L_x_74:
[----:B-1----:R-:W-:Y:S01]  /*3a20*/  @!P1 IMAD R13, R78, R23, R22 ;  /* 0x000000174e0d9224 */ /* 0x002fe200078e0216 */
[----:B------:R-:W-:Y:S04]  /*3a30*/  BSSY B1, `(.L_x_76) ;  /* 0x0000006000017945 */ /* 0x000fe80003800000 */
[----:B------:R1:W-:Y:S01]  /*3a40*/  @!P1 STG.E.U8 desc[UR36][R6.64+0x28], R13 ;  /* 0x0000280d06009986 */ /* 0x0003e2000c101124 */
[----:B------:R-:W-:Y:S05]  /*3a50*/  @P0 BRA `(.L_x_77) ;  /* 0x00000000000c0947 */ /* 0x000fea0003800000 */
[----:B--2---:R-:W1:Y:S02]  /*3a60*/  LDG.E.U8 R105, desc[UR36][R10.64+0x29] ;  /* 0x000029240a697981 */ /* 0x004e64000c1e1100 */
[----:B-1----:R-:W-:-:S05]  /*3a70*/  PRMT R13, R105, 0x8880, RZ ;  /* 0x00008880690d7816 */ /* 0x002fca00000000ff */
[----:B------:R-:W-:-:S07]  /*3a80*/  IMAD R22, R13, R104, RZ ;  /* 0x000000680d167224 */ /* 0x000fce00078e02ff */
.L_x_77:
[----:B------:R-:W-:Y:S05]  /*3a90*/  BSYNC B1 ;  /* 0x0000000000017941 */ /* 0x000fea0003800000 */
.L_x_76:
[----:B------:R-:W-:Y:S01]  /*3aa0*/  @!P0 IMAD R79, R79, R23, R22 ;  /* 0x000000174f4f8224 */ /* 0x000fe200078e0216 */
[----:B------:R-:W-:Y:S04]  /*3ab0*/  BSSY B1, `(.L_x_78) ;  /* 0x0000006000017945 */ /* 0x000fe80003800000 */
[----:B------:R0:W-:Y:S01]  /*3ac0*/  @!P0 STG.E.U8 desc[UR36][R6.64+0x29], R79 ;  /* 0x0000294f06008986 */ /* 0x0001e2000c101124 */
[----:B------:R-:W-:Y:S05]  /*3ad0*/  @P5 BRA `(.L_x_79) ;  /* 0x00000000000c5947 */ /* 0x000fea0003800000 */
[----:B--2---:R-:W1:Y:S02]  /*3ae0*/  LDG.E.U8 R105, desc[UR36][R8.64+0x30] ;  /* 0x0000302408697981 */ /* 0x004e64000c1e1100 */
[----:B-1----:R-:W-:-:S05]  /*3af0*/  PRMT R13, R105, 0x8880, RZ ;  /* 0x00008880690d7816 */ /* 0x002fca00000000ff */
[----:B------:R-:W-:-:S07]  /*3b00*/  IMAD R22, R13, R104, RZ ;  /* 0x000000680d167224 */ /* 0x000fce00078e02ff */
.L_x_79:
[----:B------:R-:W-:Y:S05]  /*3b10*/  BSYNC B1 ;  /* 0x0000000000017941 */ /* 0x000fea0003800000 */
.L_x_78:
[----:B-1----:R-:W-:Y:S01]  /*3b20*/  @!P5 IMAD R13, R80, R23, R22 ;  /* 0x00000017500dd224 */ /* 0x002fe200078e0216 */
[----:B------:R-:W-:Y:S04]  /*3b30*/  BSSY B1, `(.L_x_80) ;  /* 0x0000006000017945 */ /* 0x000fe80003800000 */
[----:B------:R1:W-:Y:S01]  /*3b40*/  @!P5 STG.E.U8 desc[UR36][R4.64+0x30], R13 ;  /* 0x0000300d0400d986 */ /* 0x0003e2000c101124 */
[----:B------:R-:W-:Y:S05]  /*3b50*/  @P4 BRA `(.L_x_81) ;  /* 0x00000000000c4947 */ /* 0x000fea0003800000 */
[----:B--2---:R-:W1:Y:S02]  /*3b60*/  LDG.E.U8 R105, desc[UR36][R8.64+0x31] ;  /* 0x0000312408697981 */ /* 0x004e64000c1e1100 */
[----:B-1----:R-:W-:-:S05]  /*3b70*/  PRMT R13, R105, 0x8880, RZ ;  /* 0x00008880690d7816 */ /* 0x002fca00000000ff */
[----:B------:R-:W-:-:S07]  /*3b80*/  IMAD R22, R13, R104, RZ ;  /* 0x000000680d167224 */ /* 0x000fce00078e02ff */
.L_x_81:
[----:B------:R-:W-:Y:S05]  /*3b90*/  BSYNC B1 ;  /* 0x0000000000017941 */ /* 0x000fea0003800000 */
.L_x_80:
        /* <DEDUP_REMOVED lines=13> */
.L_x_83:
[----:B------:R-:W-:Y:S05]  /*3c70*/  BSYNC B1 ;  /* 0x0000000000017941 */ /* 0x000fea0003800000 */
.L_x_82:
[----:B-1----:R-:W-:Y:S01]  /*3c80*/  @!P3 IMAD R13, R82, R23, R22 ;  /* 0x00000017520db224 */ /* 0x002fe200078e0216 */
[----:B------:R-:W-:Y:S04]  /*3c90*/  BSSY B1, `(.L_x_84) ;  /* 0x0000006000017945 */ /* 0x000fe80003800000 */
[----:B------:R1:W-:Y:S01]  /*3ca0*/  @!P3 STG.E.U8 desc[UR36][R6.64+0x30], R13 ;  /* 0x0000300d0600b986 */ /* 0x0003e2000c101124 */
[----:B------:R-:W-:Y:S05]  /*3cb0*/  @P2 BRA `(.L_x_85) ;  /* 0x00000000000c2947 */ /* 0x000fea0003800000 */
[----:B--2---:R-:W1:Y:S02]  /*3cc0*/  LDG.E.U8 R105, desc[UR36][R10.64+0x31] ;  /* 0x000031240a697981 */ /* 0x004e64000c1e1100 */
[----:B-1----:R-:W-:-:S05]  /*3cd0*/  PRMT R13, R105, 0x8880, RZ ;  /* 0x00008880690d7816 */ /* 0x002fca00000000ff */
[----:B------:R-:W-:-:S07]  /*3ce0*/  IMAD R22, R13, R104, RZ ;  /* 0x000000680d167224 */ /* 0x000fce00078e02ff */
.L_x_85:
[----:B------:R-:W-:Y:S05]  /*3cf0*/  BSYNC B1 ;  /* 0x0000000000017941 */ /* 0x000fea0003800000 */
.L_x_84:
[----:B------:R-:W-:Y:S01]  /*3d00*/  @!P2 IMAD R83, R83, R23, R22 ;  /* 0x000000175353a224 */ /* 0x000fe200078e0216 */
[----:B------:R-:W-:Y:S04]  /*3d10*/  BSSY B1, `(.L_x_86) ;  /* 0x0000006000017945 */ /* 0x000fe80003800000 */
[----:B------:R0:W-:Y:S01]  /*3d20*/  @!P2 STG.E.U8 desc[UR36][R6.64+0x31], R83 ;  /* 0x000031530600a986 */ /* 0x0001e2000c101124 */
[----:B------:R-:W-:Y:S05]  /*3d30*/  @P5 BRA `(.L_x_87) ;  /* 0x00000000000c5947 */ /* 0x000fea0003800000 */
[----:B--2---:R-:W1:Y:S02]  /*3d40*/  LDG.E.U8 R105, desc[UR36][R8.64+0x38] ;  /* 0x0000382408697981 */ /* 0x004e64000c1e1100 */
[----:B-1----:R-:W-:-:S05]  /*3d50*/  PRMT R13, R105, 0x8880, RZ ;  /* 0x00008880690d7816 */ /* 0x002fca00000000ff */
[----:B------:R-:W-:-:S07]  /*3d60*/  IMAD R22, R13, R104, RZ ;  /* 0x000000680d167224 */ /* 0x000fce00078e02ff */
.L_x_87:
[----:B------:R-:W-:Y:S05]  /*3d70*/  BSYNC B1 ;  /* 0x0000000000017941 */ /* 0x000fea0003800000 */
.L_x_86:
[----:B-1----:R-:W-:Y:S01]  /*3d80*/  @!P5 IMAD R13, R84, R23, R22 ;  /* 0x00000017540dd224 */ /* 0x002fe200078e0216 */
[----:B------:R-:W-:Y:S04]  /*3d90*/  BSSY B1, `(.L_x_88) ;  /* 0x0000006000017945 */ /* 0x000fe80003800000 */
[----:B------:R1:W-:Y:S01]  /*3da0*/  @!P5 STG.E.U8 desc[UR36][R4.64+0x38], R13 ;  /* 0x0000380d0400d986 */ /* 0x0003e2000c101124 */
[----:B------:R-:W-:Y:S05]  /*3db0*/  @P4 BRA `(.L_x_89) ;  /* 0x00000000000c4947 */ /* 0x000fea0003800000 */
[----:B--2---:R-:W1:Y:S02]  /*3dc0*/  LDG.E.U8 R105, desc[UR36][R8.64+0x39] ;  /* 0x0000392408697981 */ /* 0x004e64000c1e1100 */
[----:B-1----:R-:W-:-:S05]  /*3dd0*/  PRMT R13, R105, 0x8880, RZ ;  /* 0x00008880690d7816 */ /* 0x002fca00000000ff */
[----:B------:R-:W-:-:S07]  /*3de0*/  IMAD R22, R13, R104, RZ ;  /* 0x000000680d167224 */ /* 0x000fce00078e02ff */
.L_x_89:
[----:B------:R-:W-:Y:S05]  /*3df0*/  BSYNC B1 ;  /* 0x0000000000017941 */ /* 0x000fea0003800000 */
.L_x_88:
        /* <DEDUP_REMOVED lines=13> */
.L_x_91:
[----:B------:R-:W-:Y:S05]  /*3ed0*/  BSYNC B1 ;  /* 0x0000000000017941 */ /* 0x000fea0003800000 */
.L_x_90:
[----:B-1----:R-:W-:Y:S01]  /*3ee0*/  @!P1 IMAD R13, R86, R23, R22 ;  /* 0x00000017560d9224 */ /* 0x002fe200078e0216 */
[----:B------:R-:W-:Y:S04]  /*3ef0*/  BSSY B1, `(.L_x_92) ;  /* 0x0000006000017945 */ /* 0x000fe80003800000 */
[----:B------:R1:W-:Y:S01]  /*3f00*/  @!P1 STG.E.U8 desc[UR36][R6.64+0x38], R13 ;  /* 0x0000380d06009986 */ /* 0x0003e2000c101124 */
[----:B------:R-:W-:Y:S05]  /*3f10*/  @P0 BRA `(.L_x_93) ;  /* 0x00000000000c0947 */ /* 0x000fea0003800000 */
[----:B--2---:R-:W1:Y:S02]  /*3f20*/  LDG.E.U8 R105, desc[UR36][R10.64+0x39] ;  /* 0x000039240a697981 */ /* 0x004e64000c1e1100 */
[----:B-1----:R-:W-:-:S05]  /*3f30*/  PRMT R13, R105, 0x8880, RZ ;  /* 0x00008880690d7816 */ /* 0x002fca00000000ff */
[----:B------:R-:W-:-:S07]  /*3f40*/  IMAD R22, R13, R104, RZ ;  /* 0x000000680d167224 */ /* 0x000fce00078e02ff */
.L_x_93:
[----:B------:R-:W-:Y:S05]  /*3f50*/  BSYNC B1 ;  /* 0x0000000000017941 */ /* 0x000fea0003800000 */
.L_x_92:
[----:B------:R-:W-:Y:S01]  /*3f60*/  @!P0 IMAD R87, R87, R23, R22 ;  /* 0x0000001757578224 */ /* 0x000fe200078e0216 */
[----:B------:R-:W-:Y:S04]  /*3f70*/  BSSY B1, `(.L_x_94) ;  /* 0x0000006000017945 */ /* 0x000fe80003800000 */
[----:B------:R0:W-:Y:S01]  /*3f80*/  @!P0 STG.E.U8 desc[UR36][R6.64+0x39], R87 ;  /* 0x0000395706008986 */ /* 0x0001e2000c101124 */
[----:B------:R-:W-:Y:S05]  /*3f90*/  @P5 BRA `(.L_x_95) ;  /* 0x00000000000c5947 */ /* 0x000fea0003800000 */
[----:B--2---:R-:W1:Y:S02]  /*3fa0*/  LDG.E.U8 R105, desc[UR36][R8.64+0x40] ;  /* 0x0000402408697981 */ /* 0x004e64000c1e1100 */
[----:B-1----:R-:W-:-:S05]  /*3fb0*/  PRMT R13, R105, 0x8880, RZ ;  /* 0x00008880690d7816 */ /* 0x002fca00000000ff */
[----:B------:R-:W-:-:S07]  /*3fc0*/  IMAD R22, R13, R104, RZ ;  /* 0x000000680d167224 */ /* 0x000fce00078e02ff */
.L_x_95:
[----:B------:R-:W-:Y:S05]  /*3fd0*/  BSYNC B1 ;  /* 0x0000000000017941 */ /* 0x000fea0003800000 */
.L_x_94:
[----:B-1----:R-:W-:Y:S01]  /*3fe0*/  @!P5 IMAD R13, R56, R23, R22 ;  /* 0x00000017380dd224 */ /* 0x002fe200078e0216 */
[----:B------:R-:W-:Y:S04]  /*3ff0*/  BSSY B1, `(.L_x_96) ;  /* 0x0000006000017945 */ /* 0x000fe80003800000 */
[----:B------:R1:W-:Y:S01]  /*4000*/  @!P5 STG.E.U8 desc[UR36][R4.64+0x40], R13 ;  /* 0x0000400d0400d986 */ /* 0x0003e2000c101124 */
[----:B------:R-:W-:Y:S05]  /*4010*/  @P4 BRA `(.L_x_97) ;  /* 0x00000000000c4947 */ /* 0x000fea0003800000 */
[----:B--2---:R-:W1:Y:S02]  /*4020*/  LDG.E.U8 R105, desc[UR36][R8.64+0x41] ;  /* 0x0000412408697981 */ /* 0x004e64000c1e1100 */
[----:B-1----:R-:W-:-:S05]  /*4030*/  PRMT R13, R105, 0x8880, RZ ;  /* 0x00008880690d7816 */ /* 0x002fca00000000ff */
[----:B------:R-:W-:-:S07]  /*4040*/  IMAD R22, R13, R104, RZ ;  /* 0x000000680d167224 */ /* 0x000fce00078e02ff */
.L_x_97:
[----:B------:R-:W-:Y:S05]  /*4050*/  BSYNC B1 ;  /* 0x0000000000017941 */ /* 0x000fea0003800000 */
.L_x_96:
        /* <DEDUP_REMOVED lines=13> */
.L_x_99:
[----:B------:R-:W-:Y:S05]  /*4130*/  BSYNC B1 ;  /* 0x0000000000017941 */ /* 0x000fea0003800000 */
.L_x_98:
[----:B-1----:R-:W-:Y:S01]  /*4140*/  @!P3 IMAD R13, R58, R23, R22 ;  /* 0x000000173a0db224 */ /* 0x002fe200078e0216 */
[----:B------:R-:W-:Y:S04]  /*4150*/  BSSY B1, `(.L_x_100) ;  /* 0x0000006000017945 */ /* 0x000fe80003800000 */
[----:B------:R1:W-:Y:S01]  /*4160*/  @!P3 STG.E.U8 desc[UR36][R6.64+0x40], R13 ;  /* 0x0000400d0600b986 */ /* 0x0003e2000c101124 */
[----:B------:R-:W-:Y:S05]  /*4170*/  @P2 BRA `(.L_x_101) ;  /* 0x00000000000c2947 */ /* 0x000fea0003800000 */
[----:B--2---:R-:W1:Y:S02]  /*4180*/  LDG.E.U8 R105, desc[UR36][R10.64+0x41] ;  /* 0x000041240a697981 */ /* 0x004e64000c1e1100 */
[----:B-1----:R-:W-:-:S05]  /*4190*/  PRMT R13, R105, 0x8880, RZ ;  /* 0x00008880690d7816 */ /* 0x002fca00000000ff */
[----:B------:R-:W-:-:S07]  /*41a0*/  IMAD R22, R13, R104, RZ ;  /* 0x000000680d167224 */ /* 0x000fce00078e02ff */
.L_x_101:
[----:B------:R-:W-:Y:S05]  /*41b0*/  BSYNC B1 ;  /* 0x0000000000017941 */ /* 0x000fea0003800000 */
.L_x_100:
[----:B------:R-:W-:Y:S01]  /*41c0*/  @!P2 IMAD R59, R59, R23, R22 ;  /* 0x000000173b3ba224 */ /* 0x000fe200078e0216 */
[----:B------:R-:W-:Y:S04]  /*41d0*/  BSSY B1, `(.L_x_102) ;  /* 0x0000006000017945 */ /* 0x000fe80003800000 */
[----:B------:R0:W-:Y:S01]  /*41e0*/  @!P2 STG.E.U8 desc[UR36][R6.64+0x41], R59 ;  /* 0x0000413b0600a986 */ /* 0x0001e2000c101124 */
[----:B------:R-:W-:Y:S05]  /*41f0*/  @P5 BRA `(.L_x_103) ;  /* 0x00000000000c5947 */ /* 0x000fea0003800000 */
[----:B--2---:R-:W1:Y:S02]  /*4200*/  LDG.E.U8 R105, desc[UR36][R8.64+0x48] ;  /* 0x0000482408697981 */ /* 0x004e64000c1e1100 */
[----:B-1----:R-:W-:-:S05]  /*4210*/  PRMT R13, R105, 0x8880, RZ ;  /* 0x00008880690d7816 */ /* 0x002fca00000000ff */
[----:B------:R-:W-:-:S07]  /*4220*/  IMAD R22, R13, R104, RZ ;  /* 0x000000680d167224 */ /* 0x000fce00078e02ff */
.L_x_103:
[----:B------:R-:W-:Y:S05]  /*4230*/  BSYNC B1 ;  /* 0x0000000000017941 */ /* 0x000fea0003800000 */
.L_x_102:
[----:B-1----:R-:W-:Y:S01]  /*4240*/  @!P5 IMAD R13, R60, R23, R22 ;  /* 0x000000173c0dd224 */ /* 0x002fe200078e0216 */
[----:B------:R-:W-:Y:S04]  /*4250*/  BSSY B1, `(.L_x_104) ;  /* 0x0000006000017945 */ /* 0x000fe80003800000 */
[----:B------:R1:W-:Y:S01]  /*4260*/  @!P5 STG.E.U8 desc[UR36][R4.64+0x48], R13 ;  /* 0x0000480d0400d986 */ /* 0x0003e2000c101124 */
[----:B------:R-:W-:Y:S05]  /*4270*/  @P4 BRA `(.L_x_105) ;  /* 0x00000000000c4947 */ /* 0x000fea0003800000 */
[----:B--2---:R-:W1:Y:S02]  /*4280*/  LDG.E.U8 R105, desc[UR36][R8.64+0x49] ;  /* 0x0000492408697981 */ /* 0x004e64000c1e1100 */
[----:B-1----:R-:W-:-:S05]  /*4290*/  PRMT R13, R105, 0x8880, RZ ;  /* 0x00008880690d7816 */ /* 0x002fca00000000ff */
[----:B------:R-:W-:-:S07]  /*42a0*/  IMAD R22, R13, R104, RZ ;  /* 0x000000680d167224 */ /* 0x000fce00078e02ff */
.L_x_105:
[----:B------:R-:W-:Y:S05]  /*42b0*/  BSYNC B1 ;  /* 0x0000000000017941 */ /* 0x000fea0003800000 */
.L_x_104:
        /* <DEDUP_REMOVED lines=13> */
.L_x_107:
[----:B------:R-:W-:Y:S05]  /*4390*/  BSYNC B1 ;  /* 0x0000000000017941 */ /* 0x000fea0003800000 */
.L_x_106:
[----:B-1----:R-:W-:Y:S01]  /*43a0*/  @!P1 IMAD R13, R62, R23, R22 ;  /* 0x000000173e0d9224 */ /* 0x002fe200078e0216 */
[----:B------:R-:W-:Y:S04]  /*43b0*/  BSSY B1, `(.L_x_108) ;  /* 0x0000006000017945 */ /* 0x000fe80003800000 */
[----:B------:R1:W-:Y:S01]  /*43c0*/  @!P1 STG.E.U8 desc[UR36][R6.64+0x48], R13 ;  /* 0x0000480d06009986 */ /* 0x0003e2000c101124 */
[----:B------:R-:W-:Y:S05]  /*43d0*/  @P0 BRA `(.L_x_109) ;  /* 0x00000000000c0947 */ /* 0x000fea0003800000 */
[----:B--2---:R-:W1:Y:S02]  /*43e0*/  LDG.E.U8 R105, desc[UR36][R10.64+0x49] ;  /* 0x000049240a697981 */ /* 0x004e64000c1e1100 */
[----:B-1----:R-:W-:-:S05]  /*43f0*/  PRMT R13, R105, 0x8880, RZ ;  /* 0x00008880690d7816 */ /* 0x002fca00000000ff */
[----:B------:R-:W-:-:S07]  /*4400*/  IMAD R22, R13, R104, RZ ;  /* 0x000000680d167224 */ /* 0x000fce00078e02ff */
.L_x_109:
[----:B------:R-:W-:Y:S05]  /*4410*/  BSYNC B1 ;  /* 0x0000000000017941 */ /* 0x000fea0003800000 */
.L_x_108:
[----:B------:R-:W-:Y:S01]  /*4420*/  @!P0 IMAD R63, R63, R23, R22 ;  /* 0x000000173f3f8224 */ /* 0x000fe200078e0216 */
[----:B------:R-:W-:Y:S04]  /*4430*/  BSSY B1, `(.L_x_110) ;  /* 0x0000006000017945 */ /* 0x000fe80003800000 */
[----:B------:R0:W-:Y:S01]  /*4440*/  @!P0 STG.E.U8 desc[UR36][R6.64+0x49], R63 ;  /* 0x0000493f06008986 */ /* 0x0001e2000c101124 */
[----:B------:R-:W-:Y:S05]  /*4450*/  @P5 BRA `(.L_x_111) ;  /* 0x00000000000c5947 */ /* 0x000fea0003800000 */
[----:B--2---:R-:W1:Y:S02]  /*4460*/  LDG.E.U8 R105, desc[UR36][R8.64+0x50] ;  /* 0x0000502408697981 */ /* 0x004e64000c1e1100 */
[----:B-1----:R-:W-:-:S05]  /*4470*/  PRMT R13, R105, 0x8880, RZ ;  /* 0x00008880690d7816 */ /* 0x002fca00000000ff */
[----:B------:R-:W-:-:S07]  /*4480*/  IMAD R22, R13, R104, RZ ;  /* 0x000000680d167224 */ /* 0x000fce00078e02ff */
.L_x_111:
[----:B------:R-:W-:Y:S05]  /*4490*/  BSYNC B1 ;  /* 0x0000000000017941 */ /* 0x000fea0003800000 */
.L_x_110:
[----:B-1----:R-:W-:Y:S01]  /*44a0*/  @!P5 IMAD R13, R64, R23, R22 ;  /* 0x00000017400dd224 */ /* 0x002fe200078e0216 */
[----:B------:R-:W-:Y:S04]  /*44b0*/  BSSY B1, `(.L_x_112) ;  /* 0x0000006000017945 */ /* 0x000fe80003800000 */
[----:B------:R1:W-:Y:S01]  /*44c0*/  @!P5 STG.E.U8 desc[UR36][R4.64+0x50], R13 ;  /* 0x0000500d0400d986 */ /* 0x0003e2000c101124 */
[----:B------:R-:W-:Y:S05]  /*44d0*/  @P4 BRA `(.L_x_113) ;  /* 0x00000000000c4947 */ /* 0x000fea0003800000 */
[----:B--2---:R-:W1:Y:S02]  /*44e0*/  LDG.E.U8 R105, desc[UR36][R8.64+0x51] ;  /* 0x0000512408697981 */ /* 0x004e64000c1e1100 */
[----:B-1----:R-:W-:-:S05]  /*44f0*/  PRMT R13, R105, 0x8880, RZ ;  /* 0x00008880690d7816 */ /* 0x002fca00000000ff */
[----:B------:R-:W-:-:S07]  /*4500*/  IMAD R22, R13, R104, RZ ;  /* 0x000000680d167224 */ /* 0x000fce00078e02ff */
.L_x_113:
[----:B------:R-:W-:Y:S05]  /*4510*/  BSYNC B1 ;  /* 0x0000000000017941 */ /* 0x000fea0003800000 */
.L_x_112:
        /* <DEDUP_REMOVED lines=13> */
.L_x_115:
[----:B------:R-:W-:Y:S05]  /*45f0*/  BSYNC B1 ;  /* 0x0000000000017941 */ /* 0x000fea0003800000 */
.L_x_114:
[----:B-1----:R-:W-:Y:S01]  /*4600*/  @!P3 IMAD R13, R66, R23, R22 ;  /* 0x00000017420db224 */ /* 0x002fe200078e0216 */
[----:B------:R-:W-:Y:S04]  /*4610*/  BSSY B1, `(.L_x_116) ;  /* 0x0000006000017945 */ /* 0x000fe80003800000 */
[----:B------:R1:W-:Y:S01]  /*4620*/  @!P3 STG.E.U8 desc[UR36][R6.64+0x50], R13 ;  /* 0x0000500d0600b986 */ /* 0x0003e2000c101124 */
[----:B------:R-:W-:Y:S05]  /*4630*/  @P2 BRA `(.L_x_117) ;  /* 0x00000000000c2947 */ /* 0x000fea0003800000 */
[----:B--2---:R-:W1:Y:S02]  /*4640*/  LDG.E.U8 R105, desc[UR36][R10.64+0x51] ;  /* 0x000051240a697981 */ /* 0x004e64000c1e1100 */
[----:B-1----:R-:W-:-:S05]  /*4650*/  PRMT R13, R105, 0x8880, RZ ;  /* 0x00008880690d7816 */ /* 0x002fca00000000ff */
[----:B------:R-:W-:-:S07]  /*4660*/  IMAD R22, R13, R104, RZ ;  /* 0x000000680d167224 */ /* 0x000fce00078e02ff */
.L_x_117:
[----:B------:R-:W-:Y:S05]  /*4670*/  BSYNC B1 ;  /* 0x0000000000017941 */ /* 0x000fea0003800000 */
.L_x_116:
[----:B------:R-:W-:Y:S01]  /*4680*/  @!P2 IMAD R67, R67, R23, R22 ;  /* 0x000000174343a224 */ /* 0x000fe200078e0216 */
[----:B------:R-:W-:Y:S04]  /*4690*/  BSSY B1, `(.L_x_118) ;  /* 0x0000006000017945 */ /* 0x000fe80003800000 */
[----:B------:R0:W-:Y:S01]  /*46a0*/  @!P2 STG.E.U8 desc[UR36][R6.64+0x51], R67 ;  /* 0x000051430600a986 */ /* 0x0001e2000c101124 */
[----:B------:R-:W-:Y:S05]  /*46b0*/  @P5 BRA `(.L_x_119) ;  /* 0x00000000000c5947 */ /* 0x000fea0003800000 */
[----:B--2---:R-:W1:Y:S02]  /*46c0*/  LDG.E.U8 R105, desc[UR36][R8.64+0x58] ;  /* 0x0000582408697981 */ /* 0x004e64000c1e1100 */
[----:B-1----:R-:W-:-:S05]  /*46d0*/  PRMT R13, R105, 0x8880, RZ ;  /* 0x00008880690d7816 */ /* 0x002fca00000000ff */
[----:B------:R-:W-:-:S07]  /*46e0*/  IMAD R22, R13, R104, RZ ;  /* 0x000000680d167224 */ /* 0x000fce00078e02ff */
.L_x_119:
[----:B------:R-:W-:Y:S05]  /*46f0*/  BSYNC B1 ;  /* 0x0000000000017941 */ /* 0x000fea0003800000 */
.L_x_118:
[----:B-1----:R-:W-:Y:S01]  /*4700*/  @!P5 IMAD R13, R68, R23, R22 ;  /* 0x00000017440dd224 */ /* 0x002fe200078e0216 */
[----:B------:R-:W-:Y:S04]  /*4710*/  BSSY B1, `(.L_x_120) ;  /* 0x0000006000017945 */ /* 0x000fe80003800000 */
[----:B------:R1:W-:Y:S01]  /*4720*/  @!P5 STG.E.U8 desc[UR36][R4.64+0x58], R13 ;  /* 0x0000580d0400d986 */ /* 0x0003e2000c101124 */
[----:B------:R-:W-:Y:S05]  /*4730*/  @P4 BRA `(.L_x_121) ;  /* 0x00000000000c4947 */ /* 0x000fea0003800000 */
[----:B--2---:R-:W1:Y:S02]  /*4740*/  LDG.E.U8 R105, desc[UR36][R8.64+0x59] ;  /* 0x0000592408697981 */ /* 0x004e64000c1e1100 */
[----:B-1----:R-:W-:-:S05]  /*4750*/  PRMT R13, R105, 0x8880, RZ ;  /* 0x00008880690d7816 */ /* 0x002fca00000000ff */
[----:B------:R-:W-:-:S07]  /*4760*/  IMAD R22, R13, R104, RZ ;  /* 0x000000680d167224 */ /* 0x000fce00078e02ff */
.L_x_121:
[----:B------:R-:W-:Y:S05]  /*4770*/  BSYNC B1 ;  /* 0x0000000000017941 */ /* 0x000fea0003800000 */
.L_x_120:
        /* <DEDUP_REMOVED lines=13> */
.L_x_123:
[----:B------:R-:W-:Y:S05]  /*4850*/  BSYNC B1 ;  /* 0x0000000000017941 */ /* 0x000fea0003800000 */
.L_x_122:
[----:B-1----:R-:W-:Y:S01]  /*4860*/  @!P1 IMAD R13, R70, R23, R22 ;  /* 0x00000017460d9224 */ /* 0x002fe200078e0216 */
[----:B------:R-:W-:Y:S04]  /*4870*/  BSSY B1, `(.L_x_124) ;  /* 0x0000006000017945 */ /* 0x000fe80003800000 */
[----:B------:R1:W-:Y:S01]  /*4880*/  @!P1 STG.E.U8 desc[UR36][R6.64+0x58], R13 ;  /* 0x0000580d06009986 */ /* 0x0003e2000c101124 */
[----:B------:R-:W-:Y:S05]  /*4890*/  @P0 BRA `(.L_x_125) ;  /* 0x00000000000c0947 */ /* 0x000fea0003800000 */
[----:B--2---:R-:W1:Y:S02]  /*48a0*/  LDG.E.U8 R105, desc[UR36][R10.64+0x59] ;  /* 0x000059240a697981 */ /* 0x004e64000c1e1100 */
[----:B-1----:R-:W-:-:S05]  /*48b0*/  PRMT R13, R105, 0x8880, RZ ;  /* 0x00008880690d7816 */ /* 0x002fca00000000ff */
[----:B------:R-:W-:-:S07]  /*48c0*/  IMAD R22, R13, R104, RZ ;  /* 0x000000680d167224 */ /* 0x000fce00078e02ff */
.L_x_125:
[----:B------:R-:W-:Y:S05]  /*48d0*/  BSYNC B1 ;  /* 0x0000000000017941 */ /* 0x000fea0003800000 */
.L_x_124:
[----:B------:R-:W-:Y:S01]  /*48e0*/  @!P0 IMAD R71, R71, R23, R22 ;  /* 0x0000001747478224 */ /* 0x000fe200078e0216 */
[----:B------:R-:W-:Y:S04]  /*48f0*/  BSSY B1, `(.L_x_126) ;  /* 0x0000006000017945 */ /* 0x000fe80003800000 */
[----:B------:R0:W-:Y:S01]  /*4900*/  @!P0 STG.E.U8 desc[UR36][R6.64+0x59], R71 ;  /* 0x0000594706008986 */ /* 0x0001e2000c101124 */
[----:B------:R-:W-:Y:S05]  /*4910*/  @P5 BRA `(.L_x_127) ;  /* 0x00000000000c5947 */ /* 0x000fea0003800000 */
[----:B--2---:R-:W1:Y:S02]  /*4920*/  LDG.E.U8 R105, desc[UR36][R8.64+0x60] ;  /* 0x0000602408697981 */ /* 0x004e64000c1e1100 */
[----:B-1----:R-:W-:-:S05]  /*4930*/  PRMT R13, R105, 0x8880, RZ ;  /* 0x00008880690d7816 */ /* 0x002fca00000000ff */
[----:B------:R-:W-:-:S07]  /*4940*/  IMAD R22, R13, R104, RZ ;  /* 0x000000680d167224 */ /* 0x000fce00078e02ff */
.L_x_127:
[----:B------:R-:W-:Y:S05]  /*4950*/  BSYNC B1 ;  /* 0x0000000000017941 */ /* 0x000fea0003800000 */
.L_x_126:
[----:B-1----:R-:W-:Y:S01]  /*4960*/  @!P5 IMAD R13, R40, R23, R22 ;  /* 0x00000017280dd224 */ /* 0x002fe200078e0216 */
[----:B------:R-:W-:Y:S04]  /*4970*/  BSSY B1, `(.L_x_128) ;  /* 0x0000006000017945 */ /* 0x000fe80003800000 */
[----:B------:R1:W-:Y:S01]  /*4980*/  @!P5 STG.E.U8 desc[UR36][R4.64+0x60], R13 ;  /* 0x0000600d0400d986 */ /* 0x0003e2000c101124 */
[----:B------:R-:W-:Y:S05]  /*4990*/  @P4 BRA `(.L_x_129) ;  /* 0x00000000000c4947 */ /* 0x000fea0003800000 */
[----:B--2---:R-:W1:Y:S02]  /*49a0*/  LDG.E.U8 R105, desc[UR36][R8.64+0x61] ;  /* 0x0000612408697981 */ /* 0x004e64000c1e1100 */
[----:B-1----:R-:W-:-:S05]  /*49b0*/  PRMT R13, R105, 0x8880, RZ ;  /* 0x00008880690d7816 */ /* 0x002fca00000000ff */
[----:B------:R-:W-:-:S07]  /*49c0*/  IMAD R22, R13, R104, RZ ;  /* 0x000000680d167224 */ /* 0x000fce00078e02ff */
.L_x_129:
[----:B------:R-:W-:Y:S05]  /*49d0*/  BSYNC B1 ;  /* 0x0000000000017941 */ /* 0x000fea0003800000 */
.L_x_128:
        /* <DEDUP_REMOVED lines=13> */
.L_x_131:
[----:B------:R-:W-:Y:S05]  /*4ab0*/  BSYNC B1 ;  /* 0x0000000000017941 */ /* 0x000fea0003800000 */
.L_x_130:
[----:B-1----:R-:W-:Y:S01]  /*4ac0*/  @!P3 IMAD R13, R42, R23, R22 ;  /* 0x000000172a0db224 */ /* 0x002fe200078e0216 */
[----:B------:R-:W-:Y:S04]  /*4ad0*/  BSSY B1, `(.L_x_132) ;  /* 0x0000006000017945 */ /* 0x000fe80003800000 */
[----:B------:R1:W-:Y:S01]  /*4ae0*/  @!P3 STG.E.U8 desc[UR36][R6.64+0x60], R13 ;  /* 0x0000600d0600b986 */ /* 0x0003e2000c101124 */
[----:B------:R-:W-:Y:S05]  /*4af0*/  @P2 BRA `(.L_x_133) ;  /* 0x00000000000c2947 */ /* 0x000fea0003800000 */
[----:B--2---:R-:W1:Y:S02]  /*4b00*/  LDG.E.U8 R105, desc[UR36][R10.64+0x61] ;  /* 0x000061240a697981 */ /* 0x004e64000c1e1100 */
[----:B-1----:R-:W-:-:S05]  /*4b10*/  PRMT R13, R105, 0x8880, RZ ;  /* 0x00008880690d7816 */ /* 0x002fca00000000ff */
[----:B------:R-:W-:-:S07]  /*4b20*/  IMAD R22, R13, R104, RZ ;  /* 0x000000680d167224 */ /* 0x000fce00078e02ff */
.L_x_133:
[----:B------:R-:W-:Y:S05]  /*4b30*/  BSYNC B1 ;  /* 0x0000000000017941 */ /* 0x000fea0003800000 */
.L_x_132:
[----:B------:R-:W-:Y:S01]  /*4b40*/  @!P2 IMAD R43, R43, R23, R22 ;  /* 0x000000172b2ba224 */ /* 0x000fe200078e0216 */
[----:B------:R-:W-:Y:S04]  /*4b50*/  BSSY B1, `(.L_x_134) ;  /* 0x0000006000017945 */ /* 0x000fe80003800000 */
[----:B------:R0:W-:Y:S01]  /*4b60*/  @!P2 STG.E.U8 desc[UR36][R6.64+0x61], R43 ;  /* 0x0000612b0600a986 */ /* 0x0001e2000c101124 */
[----:B------:R-:W-:Y:S05]  /*4b70*/  @P5 BRA `(.L_x_135) ;  /* 0x00000000000c5947 */ /* 0x000fea0003800000 */
[----:B--2---:R-:W1:Y:S02]  /*4b80*/  LDG.E.U8 R105, desc[UR36][R8.64+0x68] ;  /* 0x0000682408697981 */ /* 0x004e64000c1e1100 */
[----:B-1----:R-:W-:-:S05]  /*4b90*/  PRMT R13, R105, 0x8880, RZ ;  /* 0x00008880690d7816 */ /* 0x002fca00000000ff */
[----:B------:R-:W-:-:S07]  /*4ba0*/  IMAD R22, R13, R104, RZ ;  /* 0x000000680d167224 */ /* 0x000fce00078e02ff */
.L_x_135:
[----:B------:R-:W-:Y:S05]  /*4bb0*/  BSYNC B1 ;  /* 0x0000000000017941 */ /* 0x000fea0003800000 */
.L_x_134:
[----:B-1----:R-:W-:Y:S01]  /*4bc0*/  @!P5 IMAD R13, R44, R23, R22 ;  /* 0x000000172c0dd224 */ /* 0x002fe200078e0216 */
[----:B------:R-:W-:Y:S04]  /*4bd0*/  BSSY B1, `(.L_x_136) ;  /* 0x0000006000017945 */ /* 0x000fe80003800000 */
[----:B------:R1:W-:Y:S01]  /*4be0*/  @!P5 STG.E.U8 desc[UR36][R4.64+0x68], R13 ;  /* 0x0000680d0400d986 */ /* 0x0003e2000c101124 */
[----:B------:R-:W-:Y:S05]  /*4bf0*/  @P4 BRA `(.L_x_137) ;  /* 0x00000000000c4947 */ /* 0x000fea0003800000 */
[----:B--2---:R-:W1:Y:S02]  /*4c00*/  LDG.E.U8 R105, desc[UR36][R8.64+0x69] ;  /* 0x0000692408697981 */ /* 0x004e64000c1e1100 */
[----:B-1----:R-:W-:-:S05]  /*4c10*/  PRMT R13, R105, 0x8880, RZ ;  /* 0x00008880690d7816 */ /* 0x002fca00000000ff */
[----:B------:R-:W-:-:S07]  /*4c20*/  IMAD R22, R13, R104, RZ ;  /* 0x000000680d167224 */ /* 0x000fce00078e02ff */
.L_x_137:
[----:B------:R-:W-:Y:S05]  /*4c30*/  BSYNC B1 ;  /* 0x0000000000017941 */ /* 0x000fea0003800000 */
.L_x_136:
        /* <DEDUP_REMOVED lines=13> */
.L_x_139:
[----:B------:R-:W-:Y:S05]  /*4d10*/  BSYNC B1 ;  /* 0x0000000000017941 */ /* 0x000fea0003800000 */
.L_x_138:
[----:B-1----:R-:W-:Y:S01]  /*4d20*/  @!P1 IMAD R13, R46, R23, R22 ;  /* 0x000000172e0d9224 */ /* 0x002fe200078e0216 */
[----:B------:R-:W-:Y:S04]  /*4d30*/  BSSY B1, `(.L_x_140) ;  /* 0x0000006000017945 */ /* 0x000fe80003800000 */
[----:B------:R1:W-:Y:S01]  /*4d40*/  @!P1 STG.E.U8 desc[UR36][R6.64+0x68], R13 ;  /* 0x0000680d06009986 */ /* 0x0003e2000c101124 */
[----:B------:R-:W-:Y:S05]  /*4d50*/  @P0 BRA `(.L_x_141) ;  /* 0x00000000000c0947 */ /* 0x000fea0003800000 */
[----:B--2---:R-:W1:Y:S02]  /*4d60*/  LDG.E.U8 R105, desc[UR36][R10.64+0x69] ;  /* 0x000069240a697981 */ /* 0x004e64000c1e1100 */
[----:B-1----:R-:W-:-:S05]  /*4d70*/  PRMT R13, R105, 0x8880, RZ ;  /* 0x00008880690d7816 */ /* 0x002fca00000000ff */
[----:B------:R-:W-:-:S07]  /*4d80*/  IMAD R22, R13, R104, RZ ;  /* 0x000000680d167224 */ /* 0x000fce00078e02ff */
.L_x_141:
[----:B------:R-:W-:Y:S05]  /*4d90*/  BSYNC B1 ;  /* 0x0000000000017941 */ /* 0x000fea0003800000 */
.L_x_140:
[----:B------:R-:W-:Y:S01]  /*4da0*/  @!P0 IMAD R47, R47, R23, R22 ;  /* 0x000000172f2f8224 */ /* 0x000fe200078e0216 */
[----:B------:R-:W-:Y:S04]  /*4db0*/  BSSY B1, `(.L_x_142) ;  /* 0x0000006000017945 */ /* 0x000fe80003800000 */
[----:B------:R0:W-:Y:S01]  /*4dc0*/  @!P0 STG.E.U8 desc[UR36][R6.64+0x69], R47 ;  /* 0x0000692f06008986 */ /* 0x0001e2000c101124 */
[----:B------:R-:W-:Y:S05]  /*4dd0*/  @P5 BRA `(.L_x_143) ;  /* 0x00000000000c5947 */ /* 0x000fea0003800000 */
[----:B--2---:R-:W1:Y:S02]  /*4de0*/  LDG.E.U8 R105, desc[UR36][R8.64+0x70] ;  /* 0x0000702408697981 */ /* 0x004e64000c1e1100 */
[----:B-1----:R-:W-:-:S05]  /*4df0*/  PRMT R13, R105, 0x8880, RZ ;  /* 0x00008880690d7816 */ /* 0x002fca00000000ff */
[----:B------:R-:W-:-:S07]  /*4e00*/  IMAD R22, R13, R104, RZ ;  /* 0x000000680d167224 */ /* 0x000fce00078e02ff */
.L_x_143:
[----:B------:R-:W-:Y:S05]  /*4e10*/  BSYNC B1 ;  /* 0x0000000000017941 */ /* 0x000fea0003800000 */
.L_x_142:
[----:B-1----:R-:W-:Y:S01]  /*4e20*/  @!P5 IMAD R13, R48, R23, R22 ;  /* 0x00000017300dd224 */ /* 0x002fe200078e0216 */
[----:B------:R-:W-:Y:S04]  /*4e30*/  BSSY B1, `(.L_x_144) ;  /* 0x0000006000017945 */ /* 0x000fe80003800000 */
[----:B------:R1:W-:Y:S01]  /*4e40*/  @!P5 STG.E.U8 desc[UR36][R4.64+0x70], R13 ;  /* 0x0000700d0400d986 */ /* 0x0003e2000c101124 */
[----:B------:R-:W-:Y:S05]  /*4e50*/  @P4 BRA `(.L_x_145) ;  /* 0x00000000000c4947 */ /* 0x000fea0003800000 */
[----:B--2---:R-:W1:Y:S02]  /*4e60*/  LDG.E.U8 R105, desc[UR36][R8.64+0x71] ;  /* 0x0000712408697981 */ /* 0x004e64000c1e1100 */
[----:B-1----:R-:W-:-:S05]  /*4e70*/  PRMT R13, R105, 0x8880, RZ ;  /* 0x00008880690d7816 */ /* 0x002fca00000000ff */
[----:B------:R-:W-:-:S07]  /*4e80*/  IMAD R22, R13, R104, RZ ;  /* 0x000000680d167224 */ /* 0x000fce00078e02ff */
.L_x_145:
[----:B------:R-:W-:Y:S05]  /*4e90*/  BSYNC B1 ;  /* 0x0000000000017941 */ /* 0x000fea0003800000 */
.L_x_144:
        /* <DEDUP_REMOVED lines=13> */
.L_x_147:
[----:B------:R-:W-:Y:S05]  /*4f70*/  BSYNC B1 ;  /* 0x0000000000017941 */ /* 0x000fea0003800000 */
.L_x_146:
[----:B-1----:R-:W-:Y:S01]  /*4f80*/  @!P3 IMAD R13, R50, R23, R22 ;  /* 0x00000017320db224 */ /* 0x002fe200078e0216 */
[----:B------:R-:W-:Y:S04]  /*4f90*/  BSSY B1, `(.L_x_148) ;  /* 0x0000006000017945 */ /* 0x000fe80003800000 */
[----:B------:R1:W-:Y:S01]  /*4fa0*/  @!P3 STG.E.U8 desc[UR36][R6.64+0x70], R13 ;  /* 0x0000700d0600b986 */ /* 0x0003e2000c101124 */
[----:B------:R-:W-:Y:S05]  /*4fb0*/  @P2 BRA `(.L_x_149) ;  /* 0x00000000000c2947 */ /* 0x000fea0003800000 */
[----:B--2---:R-:W1:Y:S02]  /*4fc0*/  LDG.E.U8 R105, desc[UR36][R10.64+0x71] ;  /* 0x000071240a697981 */ /* 0x004e64000c1e1100 */
[----:B-1----:R-:W-:-:S05]  /*4fd0*/  PRMT R13, R105, 0x8880, RZ ;  /* 0x00008880690d7816 */ /* 0x002fca00000000ff */
[----:B------:R-:W-:-:S07]  /*4fe0*/  IMAD R22, R13, R104, RZ ;  /* 0x000000680d167224 */ /* 0x000fce00078e02ff */
.L_x_149:
[----:B------:R-:W-:Y:S05]  /*4ff0*/  BSYNC B1 ;  /* 0x0000000000017941 */ /* 0x000fea0003800000 */
.L_x_148:
[----:B------:R-:W-:Y:S01]  /*5000*/  @!P2 IMAD R51, R51, R23, R22 ;  /* 0x000000173333a224 */ /* 0x000fe200078e0216 */
[----:B------:R-:W-:Y:S04]  /*5010*/  BSSY B1, `(.L_x_150) ;  /* 0x0000006000017945 */ /* 0x000fe80003800000 */
[----:B------:R0:W-:Y:S01]  /*5020*/  @!P2 STG.E.U8 desc[UR36][R6.64+0x71], R51 ;  /* 0x000071330600a986 */ /* 0x0001e2000c101124 */
[----:B------:R-:W-:Y:S05]  /*5030*/  @P5 BRA `(.L_x_151) ;  /* 0x00000000000c5947 */ /* 0x000fea0003800000 */
[----:B--2---:R-:W1:Y:S02]  /*5040*/  LDG.E.U8 R105, desc[UR36][R8.64+0x78] ;  /* 0x0000782408697981 */ /* 0x004e64000c1e1100 */
[----:B-1----:R-:W-:-:S05]  /*5050*/  PRMT R13, R105, 0x8880, RZ ;  /* 0x00008880690d7816 */ /* 0x002fca00000000ff */
[----:B------:R-:W-:-:S07]  /*5060*/  IMAD R22, R13, R104, RZ ;  /* 0x000000680d167224 */ /* 0x000fce00078e02ff */
.L_x_151:
[----:B------:R-:W-:Y:S05]  /*5070*/  BSYNC B1 ;  /* 0x0000000000017941 */ /* 0x000fea0003800000 */
.L_x_150:
[----:B-1----:R-:W-:Y:S01]  /*5080*/  @!P5 IMAD R13, R52, R23, R22 ;  /* 0x00000017340dd224 */ /* 0x002fe200078e0216 */
[----:B------:R-:W-:Y:S04]  /*5090*/  BSSY B1, `(.L_x_152) ;  /* 0x0000006000017945 */ /* 0x000fe80003800000 */
[----:B------:R1:W-:Y:S01]  /*50a0*/  @!P5 STG.E.U8 desc[UR36][R4.64+0x78], R13 ;  /* 0x0000780d0400d986 */ /* 0x0003e2000c101124 */
[----:B------:R-:W-:Y:S05]  /*50b0*/  @P4 BRA `(.L_x_153) ;  /* 0x00000000000c4947 */ /* 0x000fea0003800000 */
[----:B--2---:R-:W1:Y:S02]  /*50c0*/  LDG.E.U8 R105, desc[UR36][R8.64+0x79] ;  /* 0x0000792408697981 */ /* 0x004e64000c1e1100 */
[----:B-1----:R-:W-:-:S05]  /*50d0*/  PRMT R13, R105, 0x8880, RZ ;  /* 0x00008880690d7816 */ /* 0x002fca00000000ff */
[----:B------:R-:W-:-:S07]  /*50e0*/  IMAD R22, R13, R104, RZ ;  /* 0x000000680d167224 */ /* 0x000fce00078e02ff */
.L_x_153:
[----:B------:R-:W-:Y:S05]  /*50f0*/  BSYNC B1 ;  /* 0x0000000000017941 */ /* 0x000fea0003800000 */
.L_x_152:
        /* <DEDUP_REMOVED lines=13> */
.L_x_155:
[----:B------:R-:W-:Y:S05]  /*51d0*/  BSYNC B1 ;  /* 0x0000000000017941 */ /* 0x000fea0003800000 */
.L_x_154:
[----:B-1----:R-:W-:Y:S01]  /*51e0*/  @!P1 IMAD R13, R54, R23, R22 ;  /* 0x00000017360d9224 */ /* 0x002fe200078e0216 */
[----:B------:R-:W-:Y:S04]  /*51f0*/  BSSY B1, `(.L_x_156) ;  /* 0x0000006000017945 */ /* 0x000fe80003800000 */
[----:B------:R1:W-:Y:S01]  /*5200*/  @!P1 STG.E.U8 desc[UR36][R6.64+0x78], R13 ;  /* 0x0000780d06009986 */ /* 0x0003e2000c101124 */
[----:B------:R-:W-:Y:S05]  /*5210*/  @P4 BRA `(.L_x_157) ;  /* 0x00000000000c4947 */ /* 0x000fea0003800000 */
[----:B--2---:R-:W1:Y:S02]  /*5220*/  LDG.E.U8 R105, desc[UR36][R10.64+0x79] ;  /* 0x000079240a697981 */ /* 0x004e64000c1e1100 */
[----:B-1----:R-:W-:-:S05]  /*5230*/  PRMT R13, R105, 0x8880, RZ ;  /* 0x00008880690d7816 */ /* 0x002fca00000000ff */
[----:B------:R-:W-:-:S07]  /*5240*/  IMAD R22, R13, R104, RZ ;  /* 0x000000680d167224 */ /* 0x000fce00078e02ff */
.L_x_157:
[----:B------:R-:W-:Y:S05]  /*5250*/  BSYNC B1 ;  /* 0x0000000000017941 */ /* 0x000fea0003800000 */
.L_x_156:
[----:B------:R-:W-:Y:S01]  /*5260*/  @!P4 IMAD R55, R55, R23, R22 ;  /* 0x000000173737c224 */ /* 0x000fe200078e0216 */
[----:B------:R-:W-:Y:S04]  /*5270*/  BSSY B1, `(.L_x_158) ;  /* 0x0000006000017945 */ /* 0x000fe80003800000 */
[----:B------:R0:W-:Y:S01]  /*5280*/  @!P4 STG.E.U8 desc[UR36][R6.64+0x79], R55 ;  /* 0x000079370600c986 */ /* 0x0001e2000c101124 */
[----:B------:R-:W-:Y:S05]  /*5290*/  @P5 BRA `(.L_x_159) ;  /* 0x00000000000c5947 */ /* 0x000fea0003800000 */
[----:B--2---:R-:W1:Y:S02]  /*52a0*/  LDG.E.U8 R105, desc[UR36][R8.64+0x80] ;  /* 0x0000802408697981 */ /* 0x004e64000c1e1100 */
[----:B-1----:R-:W-:-:S05]  /*52b0*/  PRMT R13, R105, 0x8880, RZ ;  /* 0x00008880690d7816 */ /* 0x002fca00000000ff */
[----:B------:R-:W-:-:S07]  /*52c0*/  IMAD R22, R13, R104, RZ ;  /* 0x000000680d167224 */ /* 0x000fce00078e02ff */
.L_x_159:
[----:B------:R-:W-:Y:S05]  /*52d0*/  BSYNC B1 ;  /* 0x0000000000017941 */ /* 0x000fea0003800000 */
.L_x_158:
[----:B-1----:R-:W-:Y:S01]  /*52e0*/  @!P5 IMAD R13, R24, R23, R22 ;  /* 0x00000017180dd224 */ /* 0x002fe200078e0216 */
[----:B------:R-:W-:Y:S04]  /*52f0*/  BSSY B1, `(.L_x_160) ;  /* 0x0000006000017945 */ /* 0x000fe80003800000 */
[----:B------:R1:W-:Y:S01]  /*5300*/  @!P5 STG.E.U8 desc[UR36][R4.64+0x80], R13 ;  /* 0x0000800d0400d986 */ /* 0x0003e2000c101124 */
[----:B------:R-:W-:Y:S05]  /*5310*/  @P0 BRA `(.L_x_161) ;  /* 0x00000000000c0947 */ /* 0x000fea0003800000 */
[----:B--2---:R-:W1:Y:S02]  /*5320*/  LDG.E.U8 R105, desc[UR36][R8.64+0x81] ;  /* 0x0000812408697981 */ /* 0x004e64000c1e1100 */
[----:B-1----:R-:W-:-:S05]  /*5330*/  PRMT R13, R105, 0x8880, RZ ;  /* 0x00008880690d7816 */ /* 0x002fca00000000ff */
[----:B------:R-:W-:-:S07]  /*5340*/  IMAD R22, R13, R104, RZ ;  /* 0x000000680d167224 */ /* 0x000fce00078e02ff */
.L_x_161:
[----:B------:R-:W-:Y:S05]  /*5350*/  BSYNC B1 ;  /* 0x0000000000017941 */ /* 0x000fea0003800000 */
.L_x_160:
        /* <DEDUP_REMOVED lines=13> */
.L_x_163:
[----:B------:R-:W-:Y:S05]  /*5430*/  BSYNC B1 ;  /* 0x0000000000017941 */ /* 0x000fea0003800000 */
.L_x_162:
[----:B-1----:R-:W-:Y:S01]  /*5440*/  @!P3 IMAD R13, R26, R23, R22 ;  /* 0x000000171a0db224 */ /* 0x002fe200078e0216 */
[----:B------:R-:W-:Y:S04]  /*5450*/  BSSY B1, `(.L_x_164) ;  /* 0x0000006000017945 */ /* 0x000fe80003800000 */
[----:B------:R1:W-:Y:S01]  /*5460*/  @!P3 STG.E.U8 desc[UR36][R6.64+0x80], R13 ;  /* 0x0000800d0600b986 */ /* 0x0003e2000c101124 */
[----:B------:R-:W-:Y:S05]  /*5470*/  @P2 BRA `(.L_x_165) ;  /* 0x00000000000c2947 */ /* 0x000fea0003800000 */
[----:B--2---:R-:W1:Y:S02]  /*5480*/  LDG.E.U8 R105, desc[UR36][R10.64+0x81] ;  /* 0x000081240a697981 */ /* 0x004e64000c1e1100 */
[----:B-1----:R-:W-:-:S05]  /*5490*/  PRMT R13, R105, 0x8880, RZ ;  /* 0x00008880690d7816 */ /* 0x002fca00000000ff */
[----:B------:R-:W-:-:S07]  /*54a0*/  IMAD R22, R13, R104, RZ ;  /* 0x000000680d167224 */ /* 0x000fce00078e02ff */
.L_x_165:
[----:B------:R-:W-:Y:S05]  /*54b0*/  BSYNC B1 ;  /* 0x0000000000017941 */ /* 0x000fea0003800000 */
.L_x_164:
[----:B------:R-:W-:Y:S01]  /*54c0*/  @!P2 IMAD R27, R27, R23, R22 ;  /* 0x000000171b1ba224 */ /* 0x000fe200078e0216 */
[----:B------:R-:W-:Y:S04]  /*54d0*/  BSSY B1, `(.L_x_166) ;  /* 0x0000006000017945 */ /* 0x000fe80003800000 */
[----:B------:R0:W-:Y:S01]  /*54e0*/  @!P2 STG.E.U8 desc[UR36][R6.64+0x81], R27 ;  /* 0x0000811b0600a986 */ /* 0x0001e2000c101124 */
[----:B------:R-:W-:Y:S05]  /*54f0*/  @P0 BRA `(.L_x_167) ;  /* 0x00000000000c0947 */ /* 0x000fea0003800000 */
[----:B--2---:R-:W1:Y:S02]  /*5500*/  LDG.E.U8 R105, desc[UR36][R8.64+0x88] ;  /* 0x0000882408697981 */ /* 0x004e64000c1e1100 */
[----:B-1----:R-:W-:-:S05]  /*5510*/  PRMT R13, R105, 0x8880, RZ ;  /* 0x00008880690d7816 */ /* 0x002fca00000000ff */
[----:B------:R-:W-:-:S07]  /*5520*/  IMAD R22, R13, R104, RZ ;  /* 0x000000680d167224 */ /* 0x000fce00078e02ff */
.L_x_167:
[----:B------:R-:W-:Y:S05]  /*5530*/  BSYNC B1 ;  /* 0x0000000000017941 */ /* 0x000fea0003800000 */
.L_x_166:
[----:B-1----:R-:W-:Y:S01]  /*5540*/  @!P0 IMAD R13, R28, R23, R22 ;  /* 0x000000171c0d8224 */ /* 0x002fe200078e0216 */
[----:B------:R-:W-:Y:S04]  /*5550*/  BSSY B1, `(.L_x_168) ;  /* 0x0000006000017945 */ /* 0x000fe80003800000 */
[----:B------:R1:W-:Y:S01]  /*5560*/  @!P0 STG.E.U8 desc[UR36][R4.64+0x88], R13 ;  /* 0x0000880d04008986 */ /* 0x0003e2000c101124 */
[----:B------:R-:W-:Y:S05]  /*5570*/  @P5 BRA `(.L_x_169) ;  /* 0x00000000000c5947 */ /* 0x000fea0003800000 */
[----:B--2---:R-:W1:Y:S02]  /*5580*/  LDG.E.U8 R105, desc[UR36][R8.64+0x89] ;  /* 0x0000892408697981 */ /* 0x004e64000c1e1100 */
[----:B-1----:R-:W-:-:S05]  /*5590*/  PRMT R13, R105, 0x8880, RZ ;  /* 0x00008880690d7816 */ /* 0x002fca00000000ff */
[----:B------:R-:W-:-:S07]  /*55a0*/  IMAD R22, R13, R104, RZ ;  /* 0x000000680d167224 */ /* 0x000fce00078e02ff */
.L_x_169:
[----:B------:R-:W-:Y:S05]  /*55b0*/  BSYNC B1 ;  /* 0x0000000000017941 */ /* 0x000fea0003800000 */
.L_x_168:
        /* <DEDUP_REMOVED lines=13> */
.L_x_171:
[----:B------:R-:W-:Y:S05]  /*5690*/  BSYNC B1 ;  /* 0x0000000000017941 */ /* 0x000fea0003800000 */
.L_x_170:
[----:B-1----:R-:W-:Y:S01]  /*56a0*/  @!P4 IMAD R13, R30, R23, R22 ;  /* 0x000000171e0dc224 */ /* 0x002fe200078e0216 */
[----:B------:R-:W-:Y:S04]  /*56b0*/  BSSY B1, `(.L_x_172) ;  /* 0x0000006000017945 */ /* 0x000fe80003800000 */
[----:B------:R1:W-:Y:S01]  /*56c0*/  @!P4 STG.E.U8 desc[UR36][R6.64+0x88], R13 ;  /* 0x0000880d0600c986 */ /* 0x0003e2000c101124 */
[----:B------:R-:W-:Y:S05]  /*56d0*/  @P1 BRA `(.L_x_173) ;  /* 0x00000000000c1947 */ /* 0x000fea0003800000 */
[----:B--2---:R-:W1:Y:S02]  /*56e0*/  LDG.E.U8 R105, desc[UR36][R10.64+0x89] ;  /* 0x000089240a697981 */ /* 0x004e64000c1e1100 */
[----:B-1----:R-:W-:-:S05]  /*56f0*/  PRMT R13, R105, 0x8880, RZ ;  /* 0x00008880690d7816 */ /* 0x002fca00000000ff */
[----:B------:R-:W-:-:S07]  /*5700*/  IMAD R22, R13, R104, RZ ;  /* 0x000000680d167224 */ /* 0x000fce00078e02ff */
.L_x_173:
[----:B------:R-:W-:Y:S05]  /*5710*/  BSYNC B1 ;  /* 0x0000000000017941 */ /* 0x000fea0003800000 */
.L_x_172:
[----:B------:R-:W-:Y:S01]  /*5720*/  @!P1 IMAD R31, R31, R23, R22 ;  /* 0x000000171f1f9224 */ /* 0x000fe200078e0216 */
[----:B------:R-:W-:Y:S04]  /*5730*/  BSSY B1, `(.L_x_174) ;  /* 0x0000006000017945 */ /* 0x000fe80003800000 */
[----:B------:R0:W-:Y:S01]  /*5740*/  @!P1 STG.E.U8 desc[UR36][R6.64+0x89], R31 ;  /* 0x0000891f06009986 */ /* 0x0001e2000c101124 */
[----:B------:R-:W-:Y:S05]  /*5750*/  @P3 BRA `(.L_x_175) ;  /* 0x00000000000c3947 */ /* 0x000fea0003800000 */
[----:B--2---:R-:W1:Y:S02]  /*5760*/  LDG.E.U8 R105, desc[UR36][R8.64+0x90] ;  /* 0x0000902408697981 */ /* 0x004e64000c1e1100 */
[----:B-1----:R-:W-:-:S05]  /*5770*/  PRMT R13, R105, 0x8880, RZ ;  /* 0x00008880690d7816 */ /* 0x002fca00000000ff */
[----:B------:R-:W-:-:S07]  /*5780*/  IMAD R22, R13, R104, RZ ;  /* 0x000000680d167224 */ /* 0x000fce00078e02ff */
.L_x_175:
[----:B------:R-:W-:Y:S05]  /*5790*/  BSYNC B1 ;  /* 0x0000000000017941 */ /* 0x000fea0003800000 */
.L_x_174:
[----:B-1----:R-:W-:Y:S01]  /*57a0*/  @!P3 IMAD R13, R32, R23, R22 ;  /* 0x00000017200db224 */ /* 0x002fe200078e0216 */
[----:B------:R-:W-:Y:S04]  /*57b0*/  BSSY B1, `(.L_x_176) ;  /* 0x0000006000017945 */ /* 0x000fe80003800000 */
[----:B------:R1:W-:Y:S01]  /*57c0*/  @!P3 STG.E.U8 desc[UR36][R4.64+0x90], R13 ;  /* 0x0000900d0400b986 */ /* 0x0003e2000c101124 */
[----:B------:R-:W-:Y:S05]  /*57d0*/  @P5 BRA `(.L_x_177) ;  /* 0x00000000000c5947 */ /* 0x000fea0003800000 */
[----:B--2---:R-:W1:Y:S02]  /*57e0*/  LDG.E.U8 R105, desc[UR36][R8.64+0x91] ;  /* 0x0000912408697981 */ /* 0x004e64000c1e1100 */
[----:B-1----:R-:W-:-:S05]  /*57f0*/  PRMT R13, R105, 0x8880, RZ ;  /* 0x00008880690d7816 */ /* 0x002fca00000000ff */
[----:B------:R-:W-:-:S07]  /*5800*/  IMAD R22, R13, R104, RZ ;  /* 0x000000680d167224 */ /* 0x000fce00078e02ff */
.L_x_177:
[----:B------:R-:W-:Y:S05]  /*5810*/  BSYNC B1 ;  /* 0x0000000000017941 */ /* 0x000fea0003800000 */
.L_x_176:
        /* <DEDUP_REMOVED lines=9> */
[----:B------:R-:W-:Y:S01]  /*58b0*/  ISETP.LT.OR P3, PT, R3, 0x9, !P3 ;  /* 0x000000090300780c */ /* 0x000fe20005f61670 */
[----:B------:R-:W-:-:S12]  /*58c0*/  @P2 BRA `(.L_x_179) ;  /* 0x00000000000c2947 */ /* 0x000fd80003800000 */
[----:B--2---:R-:W1:Y:S02]  /*58d0*/  LDG.E.U8 R105, desc[UR36][R10.64+0x90] ;  /* 0x000090240a697981 */ /* 0x004e64000c1e1100 */
[----:B-1----:R-:W-:-:S05]  /*58e0*/  PRMT R13, R105, 0x8880, RZ ;  /* 0x00008880690d7816 */ /* 0x002fca00000000ff */
[----:B------:R-:W-:-:S07]  /*58f0*/  IMAD R22, R13, R104, RZ ;  /* 0x000000680d167224 */ /* 0x000fce00078e02ff */
.L_x_179:
[----:B------:R-:W-:Y:S05]  /*5900*/  BSYNC B1 ;  /* 0x0000000000017941 */ /* 0x000fea0003800000 */
.L_x_178:
[----:B-1----:R-:W-:Y:S01]  /*5910*/  @!P2 IMAD R13, R34, R23, R22 ;  /* 0x00000017220da224 */ /* 0x002fe200078e0216 */
[----:B------:R-:W-:Y:S04]  /*5920*/  BSSY B1, `(.L_x_180) ;  /* 0x0000006000017945 */ /* 0x000fe80003800000 */
[----:B------:R1:W-:Y:S01]  /*5930*/  @!P2 STG.E.U8 desc[UR36][R6.64+0x90], R13 ;  /* 0x0000900d0600a986 */ /* 0x0003e2000c101124 */
[----:B------:R-:W-:Y:S05]  /*5940*/  @P0 BRA `(.L_x_181) ;  /* 0x00000000000c0947 */ /* 0x000fea0003800000 */
[----:B--2---:R-:W1:Y:S02]  /*5950*/  LDG.E.U8 R105, desc[UR36][R10.64+0x91] ;  /* 0x000091240a697981 */ /* 0x004e64000c1e1100 */
[----:B-1----:R-:W-:-:S05]  /*5960*/  PRMT R13, R105, 0x8880, RZ ;  /* 0x00008880690d7816 */ /* 0x002fca00000000ff */
[----:B------:R-:W-:-:S07]  /*5970*/  IMAD R22, R13, R104, RZ ;  /* 0x000000680d167224 */ /* 0x000fce00078e02ff */
.L_x_181:
[----:B------:R-:W-:Y:S05]  /*5980*/  BSYNC B1 ;  /* 0x0000000000017941 */ /* 0x000fea0003800000 */
.L_x_180:
[----:B------:R-:W-:Y:S01]  /*5990*/  @!P0 IMAD R35, R35, R23, R22 ;  /* 0x0000001723238224 */ /* 0x000fe200078e0216 */
[----:B------:R-:W-:Y:S04]  /*59a0*/  BSSY B1, `(.L_x_182) ;  /* 0x0000006000017945 */ /* 0x000fe80003800000 */
[----:B------:R0:W-:Y:S01]  /*59b0*/  @!P0 STG.E.U8 desc[UR36][R6.64+0x91], R35 ;  /* 0x0000912306008986 */ /* 0x0001e2000c101124 */
[----:B------:R-:W-:Y:S05]  /*59c0*/  @P5 BRA `(.L_x_183) ;  /* 0x00000000000c5947 */ /* 0x000fea0003800000 */
[----:B--2---:R-:W1:Y:S02]  /*59d0*/  LDG.E.U8 R105, desc[UR36][R8.64+0x98] ;  /* 0x0000982408697981 */ /* 0x004e64000c1e1100 */
[----:B-1----:R-:W-:-:S05]  /*59e0*/  PRMT R13, R105, 0x8880, RZ ;  /* 0x00008880690d7816 */ /* 0x002fca00000000ff */
[----:B------:R-:W-:-:S07]  /*59f0*/  IMAD R22, R13, R104, RZ ;  /* 0x000000680d167224 */ /* 0x000fce00078e02ff */
.L_x_183:
[----:B------:R-:W-:Y:S05]  /*5a00*/  BSYNC B1 ;  /* 0x0000000000017941 */ /* 0x000fea0003800000 */
.L_x_182:
[----:B-1----:R-:W-:Y:S01]  /*5a10*/  @!P5 IMAD R13, R36, R23, R22 ;  /* 0x00000017240dd224 */ /* 0x002fe200078e0216 */
[----:B------:R-:W-:Y:S04]  /*5a20*/  BSSY B1, `(.L_x_184) ;  /* 0x0000006000017945 */ /* 0x000fe80003800000 */
[----:B------:R1:W-:Y:S01]  /*5a30*/  @!P5 STG.E.U8 desc[UR36][R4.64+0x98], R13 ;  /* 0x0000980d0400d986 */ /* 0x0003e2000c101124 */
[----:B------:R-:W-:Y:S05]  /*5a40*/  @P4 BRA `(.L_x_185) ;  /* 0x00000000000c4947 */ /* 0x000fea0003800000 */
[----:B--2---:R-:W1:Y:S02]  /*5a50*/  LDG.E.U8 R105, desc[UR36][R8.64+0x99] ;  /* 0x0000992408697981 */ /* 0x004e64000c1e1100 */
[----:B-1----:R-:W-:-:S05]  /*5a60*/  PRMT R13, R105, 0x8880, RZ ;  /* 0x00008880690d7816 */ /* 0x002fca00000000ff */
[----:B------:R-:W-:-:S07]  /*5a70*/  IMAD R22, R13, R104, RZ ;  /* 0x000000680d167224 */ /* 0x000fce00078e02ff */
.L_x_185:
[----:B------:R-:W-:Y:S05]  /*5a80*/  BSYNC B1 ;  /* 0x0000000000017941 */ /* 0x000fea0003800000 */
.L_x_184:
[----:B------:R-:W-:Y:S01]  /*5a90*/  @!P4 IMAD R37, R37, R23, R22 ;  /* 0x000000172525c224 */ /* 0x000fe200078e0216 */
[----:B------:R-:W-:Y:S04]  /*5aa0*/  BSSY B1, `(.L_x_186) ;  /* 0x0000006000017945 */ /* 0x000fe80003800000 */
[----:B------:R0:W-:Y:S01]  /*5ab0*/  @!P4 STG.E.U8 desc[UR36][R4.64+0x99], R37 ;  /* 0x000099250400c986 */ /* 0x0001e2000c101124 */
[----:B------:R-:W-:Y:S05]  /*5ac0*/  @P3 BRA `(.L_x_187) ;  /* 0x00000000000c3947 */ /* 0x000fea0003800000 */
[----:B--2---:R-:W0:Y:S02]  /*5ad0*/  LDG.E.U8 R105, desc[UR36][R10.64+0x98] ;  /* 0x000098240a697981 */ /* 0x004e24000c1e1100 */
[----:B01-3--:R-:W-:-:S05]  /*5ae0*/  PRMT R5, R105, 0x8880, RZ ;  /* 0x0000888069057816 */ /* 0x00bfca00000000ff */
[----:B------:R-:W-:-:S07]  /*5af0*/  IMAD R22, R5, R104, RZ ;  /* 0x0000006805167224 */ /* 0x000fce00078e02ff */
.L_x_187:
[----:B------:R-:W-:Y:S05]  /*5b00*/  BSYNC B1 ;  /* 0x0000000000017941 */ /* 0x000fea0003800000 */
.L_x_186:
[----:B01-3--:R-:W-:Y:S01]  /*5b10*/  @!P3 IMAD R5, R38, R23, R22 ;  /* 0x000000172605b224 */ /* 0x00bfe200078e0216 */
[----:B------:R-:W-:Y:S01]  /*5b20*/  ISETP.LT.OR P1, PT, R3, 0x9, !P1 ;  /* 0x000000090300780c */ /* 0x000fe20004f21670 */
[----:B------:R-:W-:Y:S03]  /*5b30*/  BSSY B1, `(.L_x_188) ;  /* 0x0000006000017945 */ /* 0x000fe60003800000 */
[----:B------:R0:W-:Y:S09]  /*5b40*/  @!P3 STG.E.U8 desc[UR36][R6.64+0x98], R5 ;  /* 0x000098050600b986 */ /* 0x0001f2000c101124 */
[----:B------:R-:W-:Y:S05]  /*5b50*/  @P1 BRA `(.L_x_189) ;  /* 0x00000000000c1947 */ /* 0x000fea0003800000 */
[----:B--2---:R-:W2:Y:S02]  /*5b60*/  LDG.E.U8 R105, desc[UR36][R10.64+0x99] ;  /* 0x000099240a697981 */ /* 0x004ea4000c1e1100 */
[----:B--2---:R-:W-:-:S05]  /*5b70*/  PRMT R3, R105, 0x8880, RZ ;  /* 0x0000888069037816 */ /* 0x004fca00000000ff */
[----:B------:R-:W-:-:S07]  /*5b80*/  IMAD R22, R3, R104, RZ ;  /* 0x0000006803167224 */ /* 0x000fce00078e02ff */
.L_x_189:
[----:B------:R-:W-:Y:S05]  /*5b90*/  BSYNC B1 ;  /* 0x0000000000017941 */ /* 0x000fea0003800000 */
.L_x_188:
[----:B------:R-:W-:Y:S01]  /*5ba0*/  IMAD R39, R39, R23, R22 ;  /* 0x0000001727277224 */ /* 0x000fe200078e0216 */
[----:B------:R-:W-:Y:S06]  /*5bb0*/  @P1 BRA `(.L_x_190) ;  /* 0x0000001000681947 */ /* 0x000fec0003800000 */
[----:B------:R1:W-:Y:S01]  /*5bc0*/  STG.E.U8 desc[UR36][R6.64+0x99], R39 ;  /* 0x0000992706007986 */ /* 0x0003e2000c101124 */
[----:B------:R-:W-:Y:S05]  /*5bd0*/  BRA `(.L_x_190) ;  /* 0x0000001000607947 */ /* 0x000fea0003800000 */
.L_x_29:
[C---:B------:R-:W-:Y:S02]  /*5be0*/  ISETP.GE.AND P0, PT, R12.reuse, 0x1, PT ;  /* 0x000000010c00780c */ /* 0x040fe40003f06270 */
[----:B------:R-:W-:Y:S02]  /*5bf0*/  ISETP.GE.AND P1, PT, R12, 0x2, PT ;  /* 0x000000020c00780c */ /* 0x000fe40003f26270 */
[C---:B------:R-:W-:Y:S02]  /*5c00*/  ISETP.LT.OR P4, PT, R3.reuse, 0x1, !P0 ;  /* 0x000000010300780c */ /* 0x040fe40004781670 */
[C---:B------:R-:W-:Y:S02]  /*5c10*/  ISETP.LT.OR P5, PT, R3.reuse, 0x1, !P1 ;  /* 0x000000010300780c */ /* 0x040fe40004fa1670 */
[C---:B------:R-:W-:Y:S02]  /*5c20*/  ISETP.LT.OR P0, PT, R3.reuse, 0x9, !P0 ;  /* 0x000000090300780c */ /* 0x040fe40004701670 */
[----:B------:R-:W-:-:S02]  /*5c30*/  ISETP.LT.OR P1, PT, R3, 0x9, !P1 ;  /* 0x000000090300780c */ /* 0x000fc40004f21670 */
[C---:B------:R-:W-:Y:S02]  /*5c40*/  ISETP.GE.AND P3, PT, R12.reuse, 0x9, PT ;  /* 0x000000090c00780c */ /* 0x040fe40003f66270 */
[----:B------:R-:W-:-:S03]  /*5c50*/  ISETP.GE.AND P2, PT, R12, 0xa, PT ;  /* 0x0000000a0c00780c */ /* 0x000fc60003f46270 */
[-C--:B------:R-:W-:Y:S02]  /*5c60*/  @!P4 IMAD R9, R88, R23.reuse, RZ ;  /* 0x000000175809c224 */ /* 0x080fe400078e02ff */
[-C--:B------:R-:W-:Y:S02]  /*5c70*/  @!P5 IMAD R89, R89, R23.reuse, RZ ;  /* 0x000000175959d224 */ /* 0x080fe400078e02ff */
[-C--:B------:R-:W-:Y:S01]  /*5c80*/  @!P0 IMAD R11, R90, R23.reuse, RZ ;  /* 0x000000175a0b8224 */ /* 0x080fe200078e02ff */
[----:B------:R0:W-:Y:S01]  /*5c90*/  @!P4 STG.E.U8 desc[UR36][R4.64], R9 ;  /* 0x000000090400c986 */ /* 0x0001e2000c101124 */
[----:B------:R-:W-:Y:S01]  /*5ca0*/  ISETP.LT.OR P4, PT, R3, 0x1, !P3 ;  /* 0x000000010300780c */ /* 0x000fe20005f81670 */
[----:B------:R-:W-:Y:S02]  /*5cb0*/  @!P1 IMAD R91, R91, R23, RZ ;  /* 0x000000175b5b9224 */ /* 0x000fe400078e02ff */
[----:B------:R-:W-:Y:S01]  /*5cc0*/  @!P5 STG.E.U8 desc[UR36][R4.64+0x1], R89 ;  /* 0x000001590400d986 */ /* 0x000fe2000c101124 */
[----:B------:R-:W-:-:S02]  /*5cd0*/  ISETP.LT.OR P5, PT, R3, 0x1, !P2 ;  /* 0x000000010300780c */ /* 0x000fc400057a1670 */
[C---:B------:R-:W-:Y:S01]  /*5ce0*/  ISETP.LT.OR P2, PT, R3.reuse, 0x9, !P2 ;  /* 0x000000090300780c */ /* 0x040fe20005741670 */
[----:B------:R1:W-:Y:S01]  /*5cf0*/  @!P0 STG.E.U8 desc[UR36][R6.64], R11 ;  /* 0x0000000b06008986 */ /* 0x0003e2000c101124 */
[----:B------:R-:W-:Y:S02]  /*5d00*/  ISETP.LT.OR P0, PT, R3, 0x9, !P3 ;  /* 0x000000090300780c */ /* 0x000fe40005f01670 */
[C---:B------:R-:W-:Y:S01]  /*5d10*/  ISETP.GE.AND P3, PT, R12.reuse, 0x11, PT ;  /* 0x000000110c00780c */ /* 0x040fe20003f66270 */
[----:B------:R-:W-:Y:S01]  /*5d20*/  @!P1 STG.E.U8 desc[UR36][R6.64+0x1], R91 ;  /* 0x0000015b06009986 */ /* 0x000fe2000c101124 */
[----:B------:R-:W-:Y:S01]  /*5d30*/  ISETP.GE.AND P1, PT, R12, 0x12, PT ;  /* 0x000000120c00780c */ /* 0x000fe20003f26270 */
[----:B------:R-:W-:-:S04]  /*5d40*/  @!P4 IMAD R13, R92, R23, RZ ;  /* 0x000000175c0dc224 */ /* 0x000fc800078e02ff */
[-C--:B------:R-:W-:Y:S01]  /*5d50*/  @!P5 IMAD R93, R93, R23.reuse, RZ ;  /* 0x000000175d5dd224 */ /* 0x080fe200078e02ff */
[----:B------:R-:W-:Y:S01]  /*5d60*/  @!P4 STG.E.U8 desc[UR36][R4.64+0x8], R13 ;  /* 0x0000080d0400c986 */ /* 0x000fe2000c101124 */
[----:B------:R-:W-:Y:S01]  /*5d70*/  ISETP.LT.OR P4, PT, R3, 0x1, !P3 ;  /* 0x000000010300780c */ /* 0x000fe20005f81670 */
[-C--:B------:R-:W-:Y:S02]  /*5d80*/  @!P2 IMAD R95, R95, R23.reuse, RZ ;  /* 0x000000175f5fa224 */ /* 0x080fe400078e02ff */
[----:B------:R-:W-:Y:S01]  /*5d90*/  @!P5 STG.E.U8 desc[UR36][R4.64+0x9], R93 ;  /* 0x0000095d0400d986 */ /* 0x000fe2000c101124 */
[C---:B------:R-:W-:Y:S01]  /*5da0*/  ISETP.LT.OR P5, PT, R3.reuse, 0x1, !P1 ;  /* 0x000000010300780c */ /* 0x040fe20004fa1670 */
[----:B0-----:R-:W-:Y:S01]  /*5db0*/  @!P0 IMAD R9, R94, R23, RZ ;  /* 0x000000175e098224 */ /* 0x001fe200078e02ff */
[----:B------:R-:W-:Y:S01]  /*5dc0*/  ISETP.LT.OR P1, PT, R3, 0x9, !P1 ;  /* 0x000000090300780c */ /* 0x000fe20004f21670 */
[----:B------:R-:W-:Y:S01]  /*5dd0*/  @!P2 STG.E.U8 desc[UR36][R6.64+0x9], R95 ;  /* 0x0000095f0600a986 */ /* 0x000fe2000c101124 */
[----:B------:R-:W-:-:S03]  /*5de0*/  ISETP.GE.AND P2, PT, R12, 0x1a, PT ;  /* 0x0000001a0c00780c */ /* 0x000fc60003f46270 */
[----:B------:R0:W-:Y:S01]  /*5df0*/  @!P0 STG.E.U8 desc[UR36][R6.64+0x8], R9 ;  /* 0x0000080906008986 */ /* 0x0001e2000c101124 */
[----:B------:R-:W-:Y:S01]  /*5e00*/  ISETP.LT.OR P0, PT, R3, 0x9, !P3 ;  /* 0x000000090300780c */ /* 0x000fe20005f01670 */
[----:B-1----:R-:W-:Y:S01]  /*5e10*/  @!P4 IMAD R11, R96, R23, RZ ;  /* 0x00000017600bc224 */ /* 0x002fe200078e02ff */
[----:B------:R-:W-:-:S03]  /*5e20*/  ISETP.GE.AND P3, PT, R12, 0x19, PT ;  /* 0x000000190c00780c */ /* 0x000fc60003f66270 */
[-C--:B------:R-:W-:Y:S01]  /*5e30*/  @!P5 IMAD R97, R97, R23.reuse, RZ ;  /* 0x000000176161d224 */ /* 0x080fe200078e02ff */
[----:B------:R-:W-:Y:S01]  /*5e40*/  @!P4 STG.E.U8 desc[UR36][R4.64+0x10], R11 ;  /* 0x0000100b0400c986 */ /* 0x000fe2000c101124 */
[----:B------:R-:W-:Y:S01]  /*5e50*/  ISETP.LT.OR P4, PT, R3, 0x1, !P3 ;  /* 0x000000010300780c */ /* 0x000fe20005f81670 */
[-C--:B------:R-:W-:Y:S02]  /*5e60*/  @!P1 IMAD R99, R99, R23.reuse, RZ ;  /* 0x0000001763639224 */ /* 0x080fe400078e02ff */
[----:B------:R-:W-:Y:S01]  /*5e70*/  @!P5 STG.E.U8 desc[UR36][R4.64+0x11], R97 ;  /* 0x000011610400d986 */ /* 0x000fe2000c101124 */
[C---:B------:R-:W-:Y:S02]  /*5e80*/  ISETP.LT.OR P5, PT, R3.reuse, 0x1, !P2 ;  /* 0x000000010300780c */ /* 0x040fe400057a1670 */
[----:B0-----:R-:W-:Y:S01]  /*5e90*/  @!P0 IMAD R9, R98, R23, RZ ;  /* 0x0000001762098224 */ /* 0x001fe200078e02ff */
[----:B------:R-:W-:Y:S01]  /*5ea0*/  @!P1 STG.E.U8 desc[UR36][R6.64+0x11], R99 ;  /* 0x0000116306009986 */ /* 0x000fe2000c101124 */
[----:B------:R-:W-:-:S02]  /*5eb0*/  ISETP.LT.OR P2, PT, R3, 0x9, !P2 ;  /* 0x000000090300780c */ /* 0x000fc40005741670 */
[----:B------:R-:W-:Y:S01]  /*5ec0*/  ISETP.GE.AND P1, PT, R12, 0x22, PT ;  /* 0x000000220c00780c */ /* 0x000fe20003f26270 */
[----:B------:R0:W-:Y:S01]  /*5ed0*/  @!P0 STG.E.U8 desc[UR36][R6.64+0x10], R9 ;  /* 0x0000100906008986 */ /* 0x0001e2000c101124 */
[----:B------:R-:W-:Y:S01]  /*5ee0*/  ISETP.LT.OR P0, PT, R3, 0x9, !P3 ;  /* 0x000000090300780c */ /* 0x000fe20005f01670 */
[----:B------:R-:W-:Y:S01]  /*5ef0*/  @!P4 IMAD R13, R100, R23, RZ ;  /* 0x00000017640dc224 */ /* 0x000fe200078e02ff */
[----:B------:R-:W-:-:S03]  /*5f00*/  ISETP.GE.AND P3, PT, R12, 0x21, PT ;  /* 0x000000210c00780c */ /* 0x000fc60003f66270 */
[-C--:B------:R-:W-:Y:S01]  /*5f10*/  @!P5 IMAD R101, R101, R23.reuse, RZ ;  /* 0x000000176565d224 */ /* 0x080fe200078e02ff */
[----:B------:R-:W-:Y:S01]  /*5f20*/  @!P4 STG.E.U8 desc[UR36][R4.64+0x18], R13 ;  /* 0x0000180d0400c986 */ /* 0x000fe2000c101124 */
[----:B------:R-:W-:Y:S02]  /*5f30*/  ISETP.LT.OR P4, PT, R3, 0x1, !P3 ;  /* 0x000000010300780c */ /* 0x000fe40005f81670 */
[-C--:B------:R-:W-:Y:S01]  /*5f40*/  @!P2 IMAD R103, R103, R23.reuse, RZ ;  /* 0x000000176767a224 */ /* 0x080fe200078e02ff */
        /* <DEDUP_REMOVED lines=15> */
[----:B------:R-:W-:Y:S02]  /*6040*/  ISETP.LT.OR P5, PT, R3, 0x1, !P2 ;  /* 0x000000010300780c */ /* 0x000fe400057a1670 */
[----:B0-----:R-:W-:Y:S01]  /*6050*/  @!P0 IMAD R9, R74, R23, RZ ;  /* 0x000000174a098224 */ /* 0x001fe200078e02ff */
[----:B------:R-:W-:Y:S01]  /*6060*/  @!P1 STG.E.U8 desc[UR36][R6.64+0x21], R75 ;  /* 0x0000214b06009986 */ /* 0x000fe2000c101124 */
[----:B------:R-:W-:-:S02]  /*6070*/  ISETP.GE.AND P1, PT, R12, 0x32, PT ;  /* 0x000000320c00780c */ /* 0x000fc40003f26270 */
[C---:B------:R-:W-:Y:S01]  /*6080*/  ISETP.LT.OR P2, PT, R3.reuse, 0x9, !P2 ;  /* 0x000000090300780c */ /* 0x040fe20005741670 */
[----:B------:R0:W-:Y:S01]  /*6090*/  @!P0 STG.E.U8 desc[UR36][R6.64+0x20], R9 ;  /* 0x0000200906008986 */ /* 0x0001e2000c101124 */
[----:B------:R-:W-:Y:S01]  /*60a0*/  ISETP.LT.OR P0, PT, R3, 0x9, !P3 ;  /* 0x000000090300780c */ /* 0x000fe20005f01670 */
[----:B------:R-:W-:Y:S01]  /*60b0*/  @!P4 IMAD R13, R76, R23, RZ ;  /* 0x000000174c0dc224 */ /* 0x000fe200078e02ff */
[----:B------:R-:W-:-:S03]  /*60c0*/  ISETP.GE.AND P3, PT, R12, 0x31, PT ;  /* 0x000000310c00780c */ /* 0x000fc60003f66270 */
[----:B------:R-:W-:Y:S01]  /*60d0*/  @!P5 IMAD R77, R77, R23, RZ ;  /* 0x000000174d4dd224 */ /* 0x000fe200078e02ff */
[----:B------:R-:W-:Y:S01]  /*60e0*/  @!P4 STG.E.U8 desc[UR36][R4.64+0x28], R13 ;  /* 0x0000280d0400c986 */ /* 0x000fe2000c101124 */
[----:B------:R-:W-:-:S03]  /*60f0*/  ISETP.LT.OR P4, PT, R3, 0x1, !P3 ;  /* 0x000000010300780c */ /* 0x000fc60005f81670 */
[----:B------:R-:W-:Y:S01]  /*6100*/  @!P5 STG.E.U8 desc[UR36][R4.64+0x29], R77 ;  /* 0x0000294d0400d986 */ /* 0x000fe2000c101124 */
[----:B------:R-:W-:Y:S01]  /*6110*/  ISETP.LT.OR P5, PT, R3, 0x1, !P1 ;  /* 0x000000010300780c */ /* 0x000fe20004fa1670 */
[-C--:B------:R-:W-:Y:S01]  /*6120*/  @!P2 IMAD R79, R79, R23.reuse, RZ ;  /* 0x000000174f4fa224 */ /* 0x080fe200078e02ff */
[----:B------:R-:W-:Y:S01]  /*6130*/  ISETP.LT.OR P1, PT, R3, 0x9, !P1 ;  /* 0x000000090300780c */ /* 0x000fe20004f21670 */
[----:B0-----:R-:W-:-:S03]  /*6140*/  @!P0 IMAD R9, R78, R23, RZ ;  /* 0x000000174e098224 */ /* 0x001fc600078e02ff */
[----:B------:R-:W-:Y:S01]  /*6150*/  @!P2 STG.E.U8 desc[UR36][R6.64+0x29], R79 ;  /* 0x0000294f0600a986 */ /* 0x000fe2000c101124 */
[----:B------:R-:W-:Y:S02]  /*6160*/  ISETP.GE.AND P2, PT, R12, 0x3a, PT ;  /* 0x0000003a0c00780c */ /* 0x000fe40003f46270 */
[-C--:B------:R-:W-:Y:S01]  /*6170*/  @!P4 IMAD R11, R80, R23.reuse, RZ ;  /* 0x00000017500bc224 */ /* 0x080fe200078e02ff */
[----:B------:R0:W-:Y:S01]  /*6180*/  @!P0 STG.E.U8 desc[UR36][R6.64+0x28], R9 ;  /* 0x0000280906008986 */ /* 0x0001e2000c101124 */
[----:B------:R-:W-:Y:S02]  /*6190*/  ISETP.LT.OR P0, PT, R3, 0x9, !P3 ;  /* 0x000000090300780c */ /* 0x000fe40005f01670 */
[-C--:B------:R-:W-:Y:S01]  /*61a0*/  @!P5 IMAD R81, R81, R23.reuse, RZ ;  /* 0x000000175151d224 */ /* 0x080fe200078e02ff */
[----:B------:R-:W-:Y:S01]  /*61b0*/  ISETP.GE.AND P3, PT, R12, 0x39, PT ;  /* 0x000000390c00780c */ /* 0x000fe20003f66270 */
[----:B------:R-:W-:Y:S01]  /*61c0*/  @!P4 STG.E.U8 desc[UR36][R4.64+0x30], R11 ;  /* 0x0000300b0400c986 */ /* 0x000fe2000c101124 */
[----:B------:R-:W-:-:S02]  /*61d0*/  @!P1 IMAD R83, R83, R23, RZ ;  /* 0x0000001753539224 */ /* 0x000fc400078e02ff */
[C---:B------:R-:W-:Y:S01]  /*61e0*/  ISETP.LT.OR P4, PT, R3.reuse, 0x1, !P3 ;  /* 0x000000010300780c */ /* 0x040fe20005f81670 */
[----:B------:R-:W-:Y:S01]  /*61f0*/  @!P5 STG.E.U8 desc[UR36][R4.64+0x31], R81 ;  /* 0x000031510400d986 */ /* 0x000fe2000c101124 */
[C---:B------:R-:W-:Y:S02]  /*6200*/  ISETP.LT.OR P5, PT, R3.reuse, 0x1, !P2 ;  /* 0x000000010300780c */ /* 0x040fe400057a1670 */
[----:B------:R-:W-:Y:S01]  /*6210*/  ISETP.LT.OR P2, PT, R3, 0x9, !P2 ;  /* 0x000000090300780c */ /* 0x000fe20005741670 */
[----:B------:R-:W-:Y:S01]  /*6220*/  @!P1 STG.E.U8 desc[UR36][R6.64+0x31], R83 ;  /* 0x0000315306009986 */ /* 0x000fe2000c101124 */
[----:B0-----:R-:W-:Y:S01]  /*6230*/  @!P0 IMAD R9, R82, R23, RZ ;  /* 0x0000001752098224 */ /* 0x001fe200078e02ff */
[----:B------:R-:W-:-:S04]  /*6240*/  ISETP.GE.AND P1, PT, R12, 0x42, PT ;  /* 0x000000420c00780c */ /* 0x000fc80003f26270 */
[----:B------:R0:W-:Y:S01]  /*6250*/  @!P0 STG.E.U8 desc[UR36][R6.64+0x30], R9 ;  /* 0x0000300906008986 */ /* 0x0001e2000c101124 */
[----:B------:R-:W-:Y:S01]  /*6260*/  ISETP.LT.OR P0, PT, R3, 0x9, !P3 ;  /* 0x000000090300780c */ /* 0x000fe20005f01670 */
[-C--:B------:R-:W-:Y:S01]  /*6270*/  @!P4 IMAD R13, R84, R23.reuse, RZ ;  /* 0x00000017540dc224 */ /* 0x080fe200078e02ff */
[----:B------:R-:W-:Y:S01]  /*6280*/  ISETP.GE.AND P3, PT, R12, 0x41, PT ;  /* 0x000000410c00780c */ /* 0x000fe20003f66270 */
[-C--:B------:R-:W-:Y:S02]  /*6290*/  @!P5 IMAD R85, R85, R23.reuse, RZ ;  /* 0x000000175555d224 */ /* 0x080fe400078e02ff */
[----:B------:R-:W-:Y:S01]  /*62a0*/  @!P2 IMAD R87, R87, R23, RZ ;  /* 0x000000175757a224 */ /* 0x000fe200078e02ff */
[----:B------:R-:W-:Y:S01]  /*62b0*/  @!P4 STG.E.U8 desc[UR36][R4.64+0x38], R13 ;  /* 0x0000380d0400c986 */ /* 0x000fe2000c101124 */
[----:B------:R-:W-:-:S03]  /*62c0*/  ISETP.LT.OR P4, PT, R3, 0x1, !P3 ;  /* 0x000000010300780c */ /* 0x000fc60005f81670 */
[----:B------:R-:W-:Y:S01]  /*62d0*/  @!P5 STG.E.U8 desc[UR36][R4.64+0x39], R85 ;  /* 0x000039550400d986 */ /* 0x000fe2000c101124 */
[C---:B------:R-:W-:Y:S02]  /*62e0*/  ISETP.LT.OR P5, PT, R3.reuse, 0x1, !P1 ;  /* 0x000000010300780c */ /* 0x040fe40004fa1670 */
[-C--:B0-----:R-:W-:Y:S01]  /*62f0*/  @!P0 IMAD R9, R86, R23.reuse, RZ ;  /* 0x0000001756098224 */ /* 0x081fe200078e02ff */
[----:B------:R-:W-:Y:S01]  /*6300*/  @!P2 STG.E.U8 desc[UR36][R6.64+0x39], R87 ;  /* 0x000039570600a986 */ /* 0x000fe2000c101124 */
[C---:B------:R-:W-:Y:S02]  /*6310*/  ISETP.LT.OR P1, PT, R3.reuse, 0x9, !P1 ;  /* 0x000000090300780c */ /* 0x040fe40004f21670 */
        /* <DEDUP_REMOVED lines=19> */
[-C--:B------:R-:W-:Y:S01]  /*6450*/  @!P5 IMAD R61, R61, R23.reuse, RZ ;  /* 0x000000173d3dd224 */ /* 0x080fe200078e02ff */
[----:B------:R-:W-:Y:S01]  /*6460*/  @!P4 STG.E.U8 desc[UR36][R4.64+0x48], R13 ;  /* 0x0000480d0400c986 */ /* 0x000fe2000c101124 */
[C---:B------:R-:W-:Y:S02]  /*6470*/  ISETP.LT.OR P4, PT, R3.reuse, 0x1, !P1 ;  /* 0x000000010300780c */ /* 0x040fe40004f81670 */
[C---:B------:R-:W-:Y:S01]  /*6480*/  ISETP.LT.OR P1, PT, R3.reuse, 0x9, !P1 ;  /* 0x000000090300780c */ /* 0x040fe20004f21670 */
        /* <DEDUP_REMOVED lines=9> */
[----:B------:R-:W-:Y:S02]  /*6520*/  ISETP.GE.AND P0, PT, R12, 0x5a, PT ;  /* 0x0000005a0c00780c */ /* 0x000fe40003f06270 */
[-C--:B------:R-:W-:Y:S01]  /*6530*/  @!P5 IMAD R65, R65, R23.reuse, RZ ;  /* 0x000000174141d224 */ /* 0x080fe200078e02ff */
[----:B------:R-:W-:Y:S01]  /*6540*/  @!P4 STG.E.U8 desc[UR36][R4.64+0x50], R11 ;  /* 0x0000500b0400c986 */ /* 0x000fe2000c101124 */
[----:B------:R-:W-:Y:S01]  /*6550*/  ISETP.LT.OR P4, PT, R3, 0x1, !P3 ;  /* 0x000000010300780c */ /* 0x000fe20005f81670 */
[-C--:B------:R-:W-:Y:S01]  /*6560*/  @!P2 IMAD R67, R67, R23.reuse, RZ ;  /* 0x000000174343a224 */ /* 0x080fe200078e02ff */
[C---:B------:R-:W-:Y:S01]  /*6570*/  ISETP.LT.OR P3, PT, R3.reuse, 0x9, !P3 ;  /* 0x000000090300780c */ /* 0x040fe20005f61670 */
[----:B------:R-:W-:Y:S01]  /*6580*/  @!P5 STG.E.U8 desc[UR36][R4.64+0x51], R65 ;  /* 0x000051410400d986 */ /* 0x000fe2000c101124 */
[----:B------:R-:W-:Y:S01]  /*6590*/  ISETP.LT.OR P5, PT, R3, 0x1, !P0 ;  /* 0x000000010300780c */ /* 0x000fe200047a1670 */
[----:B0-----:R-:W-:-:S02]  /*65a0*/  @!P1 IMAD R9, R66, R23, RZ ;  /* 0x0000001742099224 */ /* 0x001fc400078e02ff */
[----:B------:R-:W-:Y:S01]  /*65b0*/  @!P2 STG.E.U8 desc[UR36][R6.64+0x51], R67 ;  /* 0x000051430600a986 */ /* 0x000fe2000c101124 */
[----:B------:R-:W-:Y:S02]  /*65c0*/  ISETP.LT.OR P2, PT, R3, 0x9, !P0 ;  /* 0x000000090300780c */ /* 0x000fe40004741670 */
[----:B------:R-:W-:Y:S01]  /*65d0*/  ISETP.GE.AND P0, PT, R12, 0x62, PT ;  /* 0x000000620c00780c */ /* 0x000fe20003f06270 */
[----:B------:R0:W-:Y:S02]  /*65e0*/  @!P1 STG.E.U8 desc[UR36][R6.64+0x50], R9 ;  /* 0x0000500906009986 */ /* 0x0001e4000c101124 */
[----:B------:R-:W-:Y:S01]  /*65f0*/  @!P4 IMAD R13, R68, R23, RZ ;  /* 0x00000017440dc224 */ /* 0x000fe200078e02ff */
[----:B------:R-:W-:-:S03]  /*6600*/  ISETP.GE.AND P1, PT, R12, 0x61, PT ;  /* 0x000000610c00780c */ /* 0x000fc60003f26270 */
[-C--:B------:R-:W-:Y:S01]  /*6610*/  @!P5 IMAD R69, R69, R23.reuse, RZ ;  /* 0x000000174545d224 */ /* 0x080fe200078e02ff */
[----:B------:R-:W-:Y:S01]  /*6620*/  @!P4 STG.E.U8 desc[UR36][R4.64+0x58], R13 ;  /* 0x0000580d0400c986 */ /* 0x000fe2000c101124 */
[C---:B------:R-:W-:Y:S02]  /*6630*/  ISETP.LT.OR P4, PT, R3.reuse, 0x1, !P0 ;  /* 0x000000010300780c */ /* 0x040fe40004781670 */
[C---:B------:R-:W-:Y:S01]  /*6640*/  ISETP.LT.OR P0, PT, R3.reuse, 0x9, !P0 ;  /* 0x000000090300780c */ /* 0x040fe20004701670 */
[----:B------:R-:W-:Y:S01]  /*6650*/  @!P5 STG.E.U8 desc[UR36][R4.64+0x59], R69 ;  /* 0x000059450400d986 */ /* 0x000fe2000c101124 */
[C---:B------:R-:W-:Y:S01]  /*6660*/  ISETP.LT.OR P5, PT, R3.reuse, 0x1, !P1 ;  /* 0x000000010300780c */ /* 0x040fe20004fa1670 */
[-C--:B0-----:R-:W-:Y:S01]  /*6670*/  @!P3 IMAD R9, R70, R23.reuse, RZ ;  /* 0x000000174609b224 */ /* 0x081fe200078e02ff */
[----:B------:R-:W-:Y:S01]  /*6680*/  ISETP.LT.OR P1, PT, R3, 0x9, !P1 ;  /* 0x000000090300780c */ /* 0x000fe20004f21670 */
[----:B------:R-:W-:-:S03]  /*6690*/  @!P2 IMAD R71, R71, R23, RZ ;  /* 0x000000174747a224 */ /* 0x000fc600078e02ff */
[----:B------:R0:W-:Y:S01]  /*66a0*/  @!P3 STG.E.U8 desc[UR36][R6.64+0x58], R9 ;  /* 0x000058090600b986 */ /* 0x0001e2000c101124 */
[C---:B------:R-:W-:Y:S02]  /*66b0*/  ISETP.GE.AND P3, PT, R12.reuse, 0x69, PT ;  /* 0x000000690c00780c */ /* 0x040fe40003f66270 */
[-C--:B------:R-:W-:Y:S01]  /*66c0*/  @!P4 IMAD R41, R41, R23.reuse, RZ ;  /* 0x000000172929c224 */ /* 0x080fe200078e02ff */
[----:B------:R-:W-:Y:S01]  /*66d0*/  @!P2 STG.E.U8 desc[UR36][R6.64+0x59], R71 ;  /* 0x000059470600a986 */ /* 0x000fe2000c101124 */
[----:B------:R-:W-:Y:S01]  /*66e0*/  ISETP.GE.AND P2, PT, R12, 0x6a, PT ;  /* 0x0000006a0c00780c */ /* 0x000fe20003f46270 */
[-C--:B------:R-:W-:Y:S02]  /*66f0*/  @!P0 IMAD R43, R43, R23.reuse, RZ ;  /* 0x000000172b2b8224 */ /* 0x080fe400078e02ff */
[-C--:B------:R-:W-:Y:S01]  /*6700*/  @!P5 IMAD R11, R40, R23.reuse, RZ ;  /* 0x00000017280bd224 */ /* 0x080fe200078e02ff */
[----:B------:R-:W-:Y:S01]  /*6710*/  @!P4 STG.E.U8 desc[UR36][R4.64+0x61], R41 ;  /* 0x000061290400c986 */ /* 0x000fe2000c101124 */
[----:B------:R-:W-:Y:S01]  /*6720*/  ISETP.LT.OR P4, PT, R3, 0x1, !P2 ;  /* 0x000000010300780c */ /* 0x000fe20005781670 */
[----:B0-----:R-:W-:-:S02]  /*6730*/  @!P1 IMAD R9, R42, R23, RZ ;  /* 0x000000172a099224 */ /* 0x001fc400078e02ff */
[----:B------:R-:W-:Y:S01]  /*6740*/  @!P5 STG.E.U8 desc[UR36][R4.64+0x60], R11 ;  /* 0x0000600b0400d986 */ /* 0x000fe2000c101124 */
[C---:B------:R-:W-:Y:S02]  /*6750*/  ISETP.LT.OR P5, PT, R3.reuse, 0x1, !P3 ;  /* 0x000000010300780c */ /* 0x040fe40005fa1670 */
[C---:B------:R-:W-:Y:S01]  /*6760*/  ISETP.LT.OR P3, PT, R3.reuse, 0x9, !P3 ;  /* 0x000000090300780c */ /* 0x040fe20005f61670 */
[----:B------:R0:W-:Y:S01]  /*6770*/  @!P1 STG.E.U8 desc[UR36][R6.64+0x60], R9 ;  /* 0x0000600906009986 */ /* 0x0001e2000c101124 */
[C---:B------:R-:W-:Y:S02]  /*6780*/  ISETP.GE.AND P1, PT, R12.reuse, 0x72, PT ;  /* 0x000000720c00780c */ /* 0x040fe40003f26270 */
[----:B------:R-:W-:Y:S01]  /*6790*/  ISETP.LT.OR P2, PT, R3, 0x9, !P2 ;  /* 0x000000090300780c */ /* 0x000fe20005741670 */
[----:B------:R-:W-:Y:S01]  /*67a0*/  @!P0 STG.E.U8 desc[UR36][R6.64+0x61], R43 ;  /* 0x0000612b06008986 */ /* 0x000fe2000c101124 */
[----:B------:R-:W-:Y:S01]  /*67b0*/  ISETP.GE.AND P0, PT, R12, 0x71, PT ;  /* 0x000000710c00780c */ /* 0x000fe20003f06270 */
[----:B------:R-:W-:-:S04]  /*67c0*/  @!P4 IMAD R45, R45, R23, RZ ;  /* 0x000000172d2dc224 */ /* 0x000fc800078e02ff */
[-C--:B------:R-:W-:Y:S01]  /*67d0*/  @!P5 IMAD R13, R44, R23.reuse, RZ ;  /* 0x000000172c0dd224 */ /* 0x080fe200078e02ff */
[----:B------:R-:W-:Y:S01]  /*67e0*/  @!P4 STG.E.U8 desc[UR36][R4.64+0x69], R45 ;  /* 0x0000692d0400c986 */ /* 0x000fe2000c101124 */
[C---:B------:R-:W-:Y:S01]  /*67f0*/  ISETP.LT.OR P4, PT, R3.reuse, 0x1, !P0 ;  /* 0x000000010300780c */ /* 0x040fe20004781670 */
[-C--:B0-----:R-:W-:Y:S01]  /*6800*/  @!P3 IMAD R9, R46, R23.reuse, RZ ;  /* 0x000000172e09b224 */ /* 0x081fe200078e02ff */
[C---:B------:R-:W-:Y:S01]  /*6810*/  ISETP.LT.OR P0, PT, R3.reuse, 0x9, !P0 ;  /* 0x000000090300780c */ /* 0x040fe20004701670 */
[----:B------:R-:W-:Y:S01]  /*6820*/  @!P5 STG.E.U8 desc[UR36][R4.64+0x68], R13 ;  /* 0x0000680d0400d986 */ /* 0x000fe2000c101124 */
[----:B------:R-:W-:Y:S01]  /*6830*/  ISETP.LT.OR P5, PT, R3, 0x1, !P1 ;  /* 0x000000010300780c */ /* 0x000fe20004fa1670 */
[----:B------:R-:W-:Y:S01]  /*6840*/  @!P2 IMAD R47, R47, R23, RZ ;  /* 0x000000172f2fa224 */ /* 0x000fe200078e02ff */
[----:B------:R-:W-:Y:S01]  /*6850*/  ISETP.LT.OR P1, PT, R3, 0x9, !P1 ;  /* 0x000000090300780c */ /* 0x000fe20004f21670 */
[----:B------:R0:W-:Y:S01]  /*6860*/  @!P3 STG.E.U8 desc[UR36][R6.64+0x68], R9 ;  /* 0x000068090600b986 */ /* 0x0001e2000c101124 */
[----:B------:R-:W-:-:S03]  /*6870*/  ISETP.GE.AND P3, PT, R12, 0x79, PT ;  /* 0x000000790c00780c */ /* 0x000fc60003f66270 */
        /* <DEDUP_REMOVED lines=60> */
[----:B------:R1:W-:Y:S01]  /*6c40*/  @!P4 STG.E.U8 desc[UR36][R4.64+0x90], R11 ;  /* 0x0000900b0400c986 */ /* 0x0003e2000c101124 */
[----:B------:R-:W-:Y:S01]  /*6c50*/  ISETP.LT.OR P4, PT, R3, 0x1, !P3 ;  /* 0x000000010300780c */ /* 0x000fe20005f81670 */
[-C--:B------:R-:W-:Y:S01]  /*6c60*/  @!P0 IMAD R35, R35, R23.reuse, RZ ;  /* 0x0000001723238224 */ /* 0x080fe200078e02ff */
[C---:B------:R-:W-:Y:S01]  /*6c70*/  ISETP.LT.OR P3, PT, R3.reuse, 0x9, !P3 ;  /* 0x000000090300780c */ /* 0x040fe20005f61670 */
[----:B------:R3:W-:Y:S01]  /*6c80*/  @!P5 STG.E.U8 desc[UR36][R4.64+0x91], R33 ;  /* 0x000091210400d986 */ /* 0x0007e2000c101124 */
[C---:B------:R-:W-:Y:S02]  /*6c90*/  ISETP.LT.OR P5, PT, R3.reuse, 0x1, !P2 ;  /* 0x000000010300780c */ /* 0x040fe400057a1670 */
[----:B------:R-:W-:Y:S01]  /*6ca0*/  ISETP.LT.OR P2, PT, R3, 0x9, !P2 ;  /* 0x000000090300780c */ /* 0x000fe20005741670 */
[-C--:B------:R-:W-:Y:S01]  /*6cb0*/  @!P1 IMAD R3, R34, R23.reuse, RZ ;  /* 0x0000001722039224 */ /* 0x080fe200078e02ff */
[----:B------:R3:W-:Y:S04]  /*6cc0*/  @!P0 STG.E.U8 desc[UR36][R6.64+0x91], R35 ;  /* 0x0000912306008986 */ /* 0x0007e8000c101124 */
[----:B------:R3:W-:Y:S01]  /*6cd0*/  @!P1 STG.E.U8 desc[UR36][R6.64+0x90], R3 ;  /* 0x0000900306009986 */ /* 0x0007e2000c101124 */
[----:B0-----:R-:W-:-:S02]  /*6ce0*/  @!P4 IMAD R9, R36, R23, RZ ;  /* 0x000000172409c224 */ /* 0x001fc400078e02ff */
[-C--:B-1----:R-:W-:Y:S02]  /*6cf0*/  @!P3 IMAD R11, R38, R23.reuse, RZ ;  /* 0x00000017260bb224 */ /* 0x082fe400078e02ff */
[-C--:B------:R-:W-:Y:S01]  /*6d00*/  @!P5 IMAD R37, R37, R23.reuse, RZ ;  /* 0x000000172525d224 */ /* 0x080fe200078e02ff */
[----:B------:R3:W-:Y:S01]  /*6d10*/  @!P4 STG.E.U8 desc[UR36][R4.64+0x98], R9 ;  /* 0x000098090400c986 */ /* 0x0007e2000c101124 */
[----:B------:R-:W-:-:S03]  /*6d20*/  @!P2 IMAD R39, R39, R23, RZ ;  /* 0x000000172727a224 */ /* 0x000fc600078e02ff */
[----:B------:R3:W-:Y:S04]  /*6d30*/  @!P5 STG.E.U8 desc[UR36][R4.64+0x99], R37 ;  /* 0x000099250400d986 */ /* 0x0007e8000c101124 */
[----:B------:R3:W-:Y:S04]  /*6d40*/  @!P3 STG.E.U8 desc[UR36][R6.64+0x98], R11 ;  /* 0x0000980b0600b986 */ /* 0x0007e8000c101124 */
[----:B------:R3:W-:Y:S02]  /*6d50*/  @!P2 STG.E.U8 desc[UR36][R6.64+0x99], R39 ;  /* 0x000099270600a986 */ /* 0x0007e4000c101124 */
.L_x_190:
[----:B------:R-:W-:Y:S05]  /*6d60*/  BSYNC B0 ;  /* 0x0000000000007941 */ /* 0x000fea0003800000 */
.L_x_28:
[----:B------:R-:W-:Y:S01]  /*6d70*/  ULDC UR4, c[0x0][0xc] ;  /* 0x0000030000047ab9 */ /* 0x000fe20000000800 */
[----:B------:R-:W-:Y:S01]  /*6d80*/  ULDC UR5, c[0x0][0x10] ;  /* 0x0000040000057ab9 */ /* 0x000fe20000000800 */
[----:B---3--:R-:W3:Y:S01]  /*6d90*/  LDC R3, c[0x0][0x14] ;  /* 0x00000500ff037b82 */ /* 0x008ee20000000800 */
[----:B------:R-:W-:Y:S01]  /*6da0*/  UIMAD.WIDE.U32 UR4, UR4, UR5, URZ ;  /* 0x00000005040472a5 */ /* 0x000fe2000f8e003f */
[----:B------:R-:W-:Y:S02]  /*6db0*/  IMAD.MOV.U32 R107, RZ, RZ, -0x1 ;  /* 0xffffffffff6b7424 */ /* 0x000fe400078e00ff */
[----:B------:R-:W-:-:S03]  /*6dc0*/  IMAD.MOV.U32 R22, RZ, RZ, -0x1 ;  /* 0xffffffffff167424 */ /* 0x000fc600078e00ff */
[----:B---3--:R-:W-:-:S04]  /*6dd0*/  IMAD.WIDE.U32 R16, R3, UR4, R16 ;  /* 0x0000000403107c25 */ /* 0x008fc8000f8e0010 */
[----:B------:R-:W-:Y:S01]  /*6de0*/  IMAD R3, R3, UR5, RZ ;  /* 0x0000000503037c24 */ /* 0x000fe2000f8e02ff */
[----:B------:R-:W-:Y:S02]  /*6df0*/  ULDC.64 UR4, c[0x0][0x650] ;  /* 0x0001940000047ab9 */ /* 0x000fe40000000a00 */
[----:B------:R-:W-:Y:S01]  /*6e00*/  ISETP.GE.U32.AND P0, PT, R16, UR4, PT ;  /* 0x0000000410007c0c */ /* 0x000fe2000bf06070 */
[--C-:B------:R-:W-:Y:S01]  /*6e10*/  IMAD.IADD R17, R17, 0x1, R3.reuse ;  /* 0x0000000111117824 */ /* 0x100fe200078e0203 */
[----:B------:R-:W-:-:S04]  /*6e20*/  PRMT R3, RZ, 0x7610, R3 ;  /* 0x00007610ff037816 */ /* 0x000fc80000000003 */
[----:B------:R-:W-:-:S13]  /*6e30*/  ISETP.GE.U32.AND.EX P0, PT, R17, UR5, PT, P0 ;  /* 0x0000000511007c0c */ /* 0x000fda000bf06100 */
[----:B------:R-:W-:Y:S05]  /*6e40*/  @P0 BRA `(.L_x_191) ;  /* 0x0000000400640947 */ /* 0x000fea0003800000 */
[----:B------:R-:W3:Y:S01]  /*6e50*/  S2R R12, SR_CTAID.X ;  /* 0x00000000000c7919 */ /* 0x000ee20000002500 */
[----:B------:R-:W0:Y:S01]  /*6e60*/  LDC.64 R10, c[0x0][0x628] ;  /* 0x00018a00ff0a7b82 */ /* 0x000e220000000a00 */
[----:B------:R-:W-:Y:S01]  /*6e70*/  ULDC UR4, c[0x0][0x150] ;  /* 0x0000540000047ab9 */ /* 0x000fe20000000800 */
[----:B------:R-:W-:Y:S01]  /*6e80*/  IMAD.MOV.U32 R8, RZ, RZ, R16 ;  /* 0x000000ffff087224 */ /* 0x000fe200078e0010 */
[----:B------:R-:W0:Y:S01]  /*6e90*/  S2R R24, SR_CTAID.Y ;  /* 0x0000000000187919 */ /* 0x000e220000002600 */
[----:B------:R-:W-:-:S04]  /*6ea0*/  IMAD.MOV.U32 R9, RZ, RZ, R17 ;  /* 0x000000ffff097224 */ /* 0x000fc800078e0011 */
[----:B------:R-:W1:Y:S08]  /*6eb0*/  LDC R21, c[0x0][0x144] ;  /* 0x00005100ff157b82 */ /* 0x000e700000000800 */
[----:B------:R-:W1:Y:S08]  /*6ec0*/  LDC R0, c[0x0][0x630] ;  /* 0x00018c00ff007b82 */ /* 0x000e700000000800 */
[----:B------:R-:W1:Y:S01]  /*6ed0*/  LDC.64 R14, c[0x0][0x620] ;  /* 0x00018800ff0e7b82 */ /* 0x000e620000000a00 */
[----:B0-----:R-:W-:-:S04]  /*6ee0*/  ISETP.NE.U32.AND P0, PT, R10, RZ, PT ;  /* 0x000000ff0a00720c */ /* 0x001fc80003f05070 */
[----:B------:R-:W-:Y:S02]  /*6ef0*/  ISETP.NE.AND.EX P0, PT, R11, RZ, PT, P0 ;  /* 0x000000ff0b00720c */ /* 0x000fe40003f05300 */
[----:B---3--:R-:W-:-:S05]  /*6f00*/  I2FP.F32.U32 R3, R12 ;  /* 0x0000000c00037245 */ /* 0x008fca0000201000 */
[----:B------:R-:W-:-:S04]  /*6f10*/  FMUL R3, R3, UR4 ;  /* 0x0000000403037c20 */ /* 0x000fc80008400000 */
[----:B------:R0:W3:Y:S02]  /*6f20*/  F2I.U32.TRUNC.NTZ R20, R3 ;  /* 0x0000000300147305 */ /* 0x0000e4000020f000 */
[----:B------:R-:W-:Y:S05]  /*6f30*/  @!P0 BRA `(.L_x_192) ;  /* 0x0000000000288947 */ /* 0x000fea0003800000 */
[----:B0-----:R-:W0:Y:S02]  /*6f40*/  LDC R3, c[0x0][0x634] ;  /* 0x00018d00ff037b82 */ /* 0x001e240000000800 */
[----:B0-----:R-:W-:-:S05]  /*6f50*/  IADD3 R3, P0, R16, R3, RZ ;  /* 0x0000000310037210 */ /* 0x001fca0007f1e0ff */
[----:B------:R-:W-:-:S04]  /*6f60*/  IMAD.X R13, RZ, RZ, R17, P0 ;  /* 0x000000ffff0d7224 */ /* 0x000fc800000e0611 */
[----:B------:R-:W-:-:S04]  /*6f70*/  IMAD.WIDE.U32 R4, R13, R10, RZ ;  /* 0x0000000a0d047225 */ /* 0x000fc800078e00ff */
[----:B-1--4-:R-:W-:-:S04]  /*6f80*/  IMAD.WIDE.U32 R6, P0, R3, R11, R4 ;  /* 0x0000000b03067225 */ /* 0x012fc80007800004 */
[----:B------:R-:W-:-:S04]  /*6f90*/  IMAD.WIDE.U32 R4, R3, R10, RZ ;  /* 0x0000000a03047225 */ /* 0x000fc800078e00ff */
[----:B------:R-:W-:Y:S01]  /*6fa0*/  IMAD.X R9, RZ, RZ, RZ, P0 ;  /* 0x000000ffff097224 */ /* 0x000fe200000e06ff */
[----:B------:R-:W-:Y:S01]  /*6fb0*/  IADD3 RZ, P0, R5, R6, RZ ;  /* 0x0000000605ff7210 */ /* 0x000fe20007f1e0ff */
[----:B------:R-:W-:-:S04]  /*6fc0*/  IMAD.MOV.U32 R8, RZ, RZ, R7 ;  /* 0x000000ffff087224 */ /* 0x000fc800078e0007 */
[----:B------:R-:W-:-:S08]  /*6fd0*/  IMAD.WIDE.U32.X R8, R13, R11, R8, P0 ;  /* 0x0000000b0d087225 */ /* 0x000fd000000e0408 */
.L_x_192:
[----:B------:R-:W2:Y:S01]  /*6fe0*/  LDC.64 R28, c[0x0][0x640] ;  /* 0x00019000ff1c7b82 */ /* 0x000ea20000000a00 */
[-CC-:B-1----:R-:W-:Y:S01]  /*6ff0*/  SHF.R.U64 R22, R8, R0.reuse, R9.reuse ;  /* 0x0000000008167219 */ /* 0x182fe20000001209 */
[----:B---3--:R-:W-:Y:S01]  /*7000*/  IMAD.MOV R20, RZ, RZ, -R20 ;  /* 0x000000ffff147224 */ /* 0x008fe200078e0a14 */
[----:B------:R-:W-:Y:S01]  /*7010*/  SHF.R.U32.HI R0, RZ, R0, R9 ;  /* 0x00000000ff007219 */ /* 0x000fe20000011609 */
[----:B------:R-:W-:Y:S01]  /*7020*/  ULDC UR4, c[0x0][0x154] ;  /* 0x0000550000047ab9 */ /* 0x000fe20000000800 */
[----:B0-----:R-:W-:Y:S01]  /*7030*/  IADD3 R3, P0, RZ, -R22, RZ ;  /* 0x80000016ff037210 */ /* 0x001fe20007f1e0ff */
[----:B------:R-:W-:Y:S02]  /*7040*/  IMAD R21, R21, R20, R12 ;  /* 0x0000001415157224 */ /* 0x000fe400078e020c */
[----:B----4-:R-:W0:Y:S01]  /*7050*/  LDC R6, c[0x0][0x618] ;  /* 0x00018600ff067b82 */ /* 0x010e220000000800 */
[----:B------:R-:W-:Y:S02]  /*7060*/  IMAD.MOV.U32 R7, RZ, RZ, 0x1 ;  /* 0x00000001ff077424 */ /* 0x000fe400078e00ff */
[----:B------:R-:W-:-:S04]  /*7070*/  IMAD.X R5, RZ, RZ, ~R0, P0 ;  /* 0x000000ffff057224 */ /* 0x000fc800000e0e00 */
[-C--:B------:R-:W-:Y:S01]  /*7080*/  IMAD R0, R5, R14.reuse, RZ ;  /* 0x0000000e05007224 */ /* 0x080fe200078e02ff */
[----:B------:R-:W1:Y:S01]  /*7090*/  LDC R8, c[0x0][0x608] ;  /* 0x00018200ff087b82 */ /* 0x000e620000000800 */
[----:B------:R-:W-:-:S04]  /*70a0*/  IMAD.WIDE.U32 R4, R3, R14, R16 ;  /* 0x0000000e03047225 */ /* 0x000fc800078e0010 */
[----:B------:R-:W-:Y:S01]  /*70b0*/  IMAD R3, R3, R15, R0 ;  /* 0x0000000f03037224 */ /* 0x000fe200078e0200 */
[----:B------:R-:W-:Y:S02]  /*70c0*/  I2FP.F32.U32 R0, R24 ;  /* 0x0000001800007245 */ /* 0x000fe40000201000 */
[----:B------:R-:W3:Y:S01]  /*70d0*/  LDC R26, c[0x0][0x658] ;  /* 0x00019600ff1a7b82 */ /* 0x000ee20000000800 */
[----:B------:R-:W-:Y:S01]  /*70e0*/  IMAD.IADD R3, R5, 0x1, R3 ;  /* 0x0000000105037824 */ /* 0x000fe200078e0203 */
[----:B--2---:R-:W-:Y:S01]  /*70f0*/  ISETP.NE.U32.AND P0, PT, R28, RZ, PT ;  /* 0x000000ff1c00720c */ /* 0x004fe20003f05070 */
[----:B------:R-:W-:Y:S01]  /*7100*/  FMUL R0, R0, UR4 ;  /* 0x0000000400007c20 */ /* 0x000fe20008400000 */
[----:B------:R-:W-:Y:S02]  /*7110*/  IMAD.MOV.U32 R5, RZ, RZ, -0x1 ;  /* 0xffffffffff057424 */ /* 0x000fe400078e00ff */
[----:B------:R-:W-:Y:S01]  /*7120*/  ISETP.NE.AND.EX P0, PT, R29, RZ, PT, P0 ;  /* 0x000000ff1d00720c */ /* 0x000fe20003f05300 */
[----:B------:R2:W4:Y:S01]  /*7130*/  F2I.U32.TRUNC.NTZ R13, R0 ;  /* 0x00000000000d7305 */ /* 0x000522000020f000 */
[----:B------:R-:W2:Y:S01]  /*7140*/  LDC R15, c[0x0][0x148] ;  /* 0x00005200ff0f7b82 */ /* 0x000ea20000000800 */
[----:B0-----:R-:W-:-:S02]  /*7150*/  SHF.R.U64 R12, R4, R6, R3 ;  /* 0x00000006040c7219 */ /* 0x001fc40000001203 */
[----:B------:R-:W-:-:S05]  /*7160*/  SHF.R.U32.HI R3, RZ, R6, R3 ;  /* 0x00000006ff037219 */ /* 0x000fca0000011603 */
[----:B------:R-:W0:Y:S01]  /*7170*/  LDC R20, c[0x0][0x600] ;  /* 0x00018000ff147b82 */ /* 0x000e220000000800 */
[-CC-:B-1----:R-:W-:Y:S02]  /*7180*/  SHF.R.U64 R10, R12, R8.reuse, R3.reuse ;  /* 0x000000080c0a7219 */ /* 0x182fe40000001203 */
[----:B------:R-:W-:-:S05]  /*7190*/  SHF.R.U32.HI R3, RZ, R8, R3 ;  /* 0x00000008ff037219 */ /* 0x000fca0000011603 */
[----:B------:R-:W1:Y:S01]  /*71a0*/  LDC R27, c[0x0][0x648] ;  /* 0x00019200ff1b7b82 */ /* 0x000e620000000800 */
[-C--:B---3--:R-:W-:Y:S02]  /*71b0*/  SHF.L.U32 R4, R5, R26.reuse, RZ ;  /* 0x0000001a05047219 */ /* 0x088fe400000006ff */
[-CC-:B------:R-:W-:Y:S02]  /*71c0*/  SHF.R.U64 R14, R10, R26.reuse, R3.reuse ;  /* 0x0000001a0a0e7219 */ /* 0x180fe40000001203 */
[----:B------:R-:W-:Y:S02]  /*71d0*/  SHF.R.U32.HI R5, RZ, R26, R3 ;  /* 0x0000001aff057219 */ /* 0x000fe40000011603 */
[----:B------:R-:W-:Y:S01]  /*71e0*/  LOP3.LUT R25, RZ, R4, RZ, 0x33, !PT ;  /* 0x00000004ff197212 */ /* 0x000fe200078e33ff */
[----:B------:R-:W3:Y:S01]  /*71f0*/  LDC R30, c[0x0][0x638] ;  /* 0x00018e00ff1e7b82 */ /* 0x000ee20000000800 */
[----:B------:R-:W-:Y:S01]  /*7200*/  SHF.L.U32 R26, R7, R26, RZ ;  /* 0x0000001a071a7219 */ /* 0x000fe200000006ff */
[----:B------:R-:W-:-:S06]  /*7210*/  IMAD.MOV.U32 R4, RZ, RZ, R14 ;  /* 0x000000ffff047224 */ /* 0x000fcc00078e000e */
[----:B------:R-:W0:Y:S01]  /*7220*/  LDC R31, c[0x0][0x610] ;  /* 0x00018400ff1f7b82 */ /* 0x000e220000000800 */
[----:B----4-:R-:W-:Y:S05]  /*7230*/  @!P0 BRA `(.L_x_193) ;  /* 0x0000000000288947 */ /* 0x010fea0003800000 */
[----:B------:R-:W4:Y:S02]  /*7240*/  LDC R3, c[0x0][0x64c] ;  /* 0x00019300ff037b82 */ /* 0x000f240000000800 */
[----:B----4-:R-:W-:-:S05]  /*7250*/  IADD3 R3, P0, R14, R3, RZ ;  /* 0x000000030e037210 */ /* 0x010fca0007f1e0ff */
        /* <DEDUP_REMOVED lines=8> */
.L_x_193:
[----:B------:R-:W-:Y:S01]  /*72e0*/  ISETP.NE.AND P0, PT, R2, 0x1, PT ;  /* 0x000000010200780c */ /* 0x000fe20003f05270 */
[----:B0-----:R-:W-:Y:S01]  /*72f0*/  VIADD R7, R20, 0xffffffff ;  /* 0xffffffff14077836 */ /* 0x001fe20000000000 */
[----:B-12---:R-:W-:Y:S01]  /*7300*/  SHF.R.U64 R0, R4, R27, R5 ;  /* 0x0000001b04007219 */ /* 0x006fe20000001205 */
[----:B------:R-:W-:Y:S01]  /*7310*/  IMAD.MOV R13, RZ, RZ, -R13 ;  /* 0x000000ffff0d7224 */ /* 0x000fe200078e0a0d */
[----:B------:R-:W-:Y:S01]  /*7320*/  LOP3.LUT R5, R10, R25, RZ, 0xc0, !PT ;  /* 0x000000190a057212 */ /* 0x000fe200078ec0ff */
[----:B------:R-:W-:Y:S01]  /*7330*/  IMAD.MOV.U32 R4, RZ, RZ, 0x1 ;  /* 0x00000001ff047424 */ /* 0x000fe200078e00ff */
[----:B------:R-:W-:Y:S01]  /*7340*/  LOP3.LUT R12, R12, R7, RZ, 0xc0, !PT ;  /* 0x000000070c0c7212 */ /* 0x000fe200078ec0ff */
[----:B------:R-:W-:Y:S02]  /*7350*/  IMAD.MOV R3, RZ, RZ, -R0 ;  /* 0x000000ffff037224 */ /* 0x000fe400078e0a00 */
[----:B------:R-:W-:Y:S02]  /*7360*/  IMAD R0, R26, R0, R5 ;  /* 0x000000001a007224 */ /* 0x000fe400078e0205 */
[----:B---3--:R-:W-:-:S02]  /*7370*/  IMAD R3, R3, R30, R14 ;  /* 0x0000001e03037224 */ /* 0x008fc400078e020e */
[----:B------:R-:W-:Y:S02]  /*7380*/  @P0 IMAD R21, R15, R13, R24 ;  /* 0x0000000d0f150224 */ /* 0x000fe400078e0218 */
[----:B------:R-:W-:Y:S01]  /*7390*/  IMAD R5, R3, R20, R12 ;  /* 0x0000001403057224 */ /* 0x000fe200078e020c */
[----:B------:R-:W-:Y:S01]  /*73a0*/  PRMT R3, R4, 0x7610, R3 ;  /* 0x0000761004037816 */ /* 0x000fe20000000003 */
[----:B------:R-:W-:-:S05]  /*73b0*/  IMAD R0, R0, R31, R21 ;  /* 0x0000001f00007224 */ /* 0x000fca00078e0215 */
[----:B------:R-:W-:Y:S02]  /*73c0*/  SEL R107, R5, R0, !P0 ;  /* 0x00000000056b7207 */ /* 0x000fe40004000000 */
[----:B------:R-:W-:-:S07]  /*73d0*/  SEL R0, R0, R5, !P0 ;  /* 0x0000000500007207 */ /* 0x000fce0004000000 */
.L_x_191:
[----:B------:R-:W-:Y:S01]  /*73e0*/  LOP3.LUT P0, RZ, R3, 0xff, RZ, 0xc0, !PT ;  /* 0x000000ff03ff7812 */ /* 0x000fe2000780c0ff */
[----:B------:R-:W-:-:S12]  /*73f0*/  IMAD.MOV.U32 R106, RZ, RZ, R0 ;  /* 0x000000ffff6a7224 */ /* 0x000fd800078e0000 */
[----:B------:R-:W-:Y:S05]  /*7400*/  @P0 BRA `(.L_x_194) ;  /* 0xffffff9800d80947 */ /* 0x000fea000383ffff */
[----:B------:R-:W-:Y:S05]  /*7410*/  EXIT ;  /* 0x000000000000794d */ /* 0x000fea0003800000 */
.L_x_3:
[----:B0-----:R-:W-:Y:S01]  /*7420*/  ULDC.64 UR4, c[0x0][0x650] ;  /* 0x0001940000047ab9 */ /* 0x001fe20000000a00 */
        /* <DEDUP_REMOVED lines=25> */
.L_x_196:
[--C-:B------:R-:W-:Y:S01]  /*75c0*/  SHF.R.U64 R12, R10, R14, R11.reuse ;  /* 0x0000000e0a0c7219 */ /* 0x100fe2000000120b */
[----:B------:R-:W0:Y:S01]  /*75d0*/  LDC R22, c[0x0][0x618] ;  /* 0x00018600ff167b82 */ /* 0x000e220000000800 */
[----:B------:R-:W-:Y:S01]  /*75e0*/  I2FP.F32.U32 R6, R4 ;  /* 0x0000000400067245 */ /* 0x000fe20000201000 */
[----:B------:R-:W-:Y:S01]  /*75f0*/  ULDC UR4, c[0x0][0x150] ;  /* 0x0000540000047ab9 */ /* 0x000fe20000000800 */
[----:B------:R-:W-:Y:S02]  /*7600*/  SHF.R.U32.HI R5, RZ, R14, R11 ;  /* 0x0000000eff057219 */ /* 0x000fe4000001160b */
[----:B------:R-:W-:Y:S01]  /*7610*/  IADD3 R9, P0, RZ, -R12, RZ ;  /* 0x8000000cff097210 */ /* 0x000fe20007f1e0ff */
[----:B------:R-:W-:Y:S01]  /*7620*/  FMUL R11, R6, UR4 ;  /* 0x00000004060b7c20 */ /* 0x000fe20008400000 */
[----:B------:R-:W-:Y:S01]  /*7630*/  ULDC UR4, c[0x0][0x154] ;  /* 0x0000550000047ab9 */ /* 0x000fe20000000800 */
[----:B------:R-:W1:Y:S02]  /*7640*/  LDC.64 R24, c[0x0][0x640] ;  /* 0x00019000ff187b82 */ /* 0x000e640000000a00 */
[----:B------:R-:W-:-:S02]  /*7650*/  IMAD.X R5, RZ, RZ, ~R5, P0 ;  /* 0x000000ffff057224 */ /* 0x000fc400000e0e05 */
[----:B------:R-:W2:Y:S01]  /*7660*/  F2I.U32.TRUNC.NTZ R11, R11 ;  /* 0x0000000b000b7305 */ /* 0x000ea2000020f000 */
[----:B------:R-:W-:-:S03]  /*7670*/  IMAD.WIDE.U32 R6, R9, R20, R16 ;  /* 0x0000001409067225 */ /* 0x000fc600078e0010 */
[----:B------:R-:W3:Y:S01]  /*7680*/  LDC R13, c[0x0][0x144] ;  /* 0x00005100ff0d7b82 */ /* 0x000ee20000000800 */
[----:B------:R-:W-:-:S04]  /*7690*/  IMAD R8, R5, R20, RZ ;  /* 0x0000001405087224 */ /* 0x000fc800078e02ff */
[----:B------:R-:W-:Y:S02]  /*76a0*/  IMAD R5, R9, R21, R8 ;  /* 0x0000001509057224 */ /* 0x000fe400078e0208 */
[----:B------:R-:W-:Y:S01]  /*76b0*/  IMAD.MOV.U32 R8, RZ, RZ, -0x1 ;  /* 0xffffffffff087424 */ /* 0x000fe200078e00ff */
[----:B------:R-:W4:Y:S01]  /*76c0*/  LDC R14, c[0x0][0x608] ;  /* 0x00018200ff0e7b82 */ /* 0x000f220000000800 */
[----:B------:R-:W-:Y:S01]  /*76d0*/  IMAD.IADD R5, R7, 0x1, R5 ;  /* 0x0000000107057824 */ /* 0x000fe200078e0205 */
[----:B------:R-:W-:-:S04]  /*76e0*/  I2FP.F32.U32 R7, R3 ;  /* 0x0000000300077245 */ /* 0x000fc80000201000 */
[-C--:B0-----:R-:W-:Y:S01]  /*76f0*/  SHF.R.U64 R10, R6, R22.reuse, R5 ;  /* 0x00000016060a7219 */ /* 0x081fe20000001205 */
[----:B--2---:R-:W-:Y:S01]  /*7700*/  IMAD.MOV R6, RZ, RZ, -R11 ;  /* 0x000000ffff067224 */ /* 0x004fe200078e0a0b */
[----:B------:R-:W0:Y:S01]  /*7710*/  LDC R9, c[0x0][0x658] ;  /* 0x00019600ff097b82 */ /* 0x000e220000000800 */
[----:B-1----:R-:W-:Y:S01]  /*7720*/  ISETP.NE.U32.AND P0, PT, R24, RZ, PT ;  /* 0x000000ff1800720c */ /* 0x002fe20003f05070 */
[----:B------:R-:W-:Y:S01]  /*7730*/  FMUL R7, R7, UR4 ;  /* 0x0000000407077c20 */ /* 0x000fe20008400000 */
[----:B------:R-:W-:Y:S02]  /*7740*/  SHF.R.U32.HI R5, RZ, R22, R5 ;  /* 0x00000016ff057219 */ /* 0x000fe40000011605 */
[----:B------:R-:W-:-:S03]  /*7750*/  ISETP.NE.AND.EX P0, PT, R25, RZ, PT, P0 ;  /* 0x000000ff1900720c */ /* 0x000fc60003f05300 */
[----:B------:R-:W1:Y:S01]  /*7760*/  LDC R20, c[0x0][0x148] ;  /* 0x00005200ff147b82 */ /* 0x000e620000000800 */
[----:B---3--:R-:W-:Y:S02]  /*7770*/  IMAD R23, R13, R6, R4 ;  /* 0x000000060d177224 */ /* 0x008fe400078e0204 */
[----:B------:R-:W-:-:S05]  /*7780*/  IMAD.MOV.U32 R6, RZ, RZ, 0x1 ;  /* 0x00000001ff067424 */ /* 0x000fca00078e00ff */
[----:B------:R-:W2:Y:S01]  /*7790*/  LDC R21, c[0x0][0x600] ;  /* 0x00018000ff157b82 */ /* 0x000ea20000000800 */
[-CC-:B----4-:R-:W-:Y:S02]  /*77a0*/  SHF.R.U64 R13, R10, R14.reuse, R5.reuse ;  /* 0x0000000e0a0d7219 */ /* 0x190fe40000001205 */
[----:B------:R-:W-:Y:S02]  /*77b0*/  SHF.R.U32.HI R4, RZ, R14, R5 ;  /* 0x0000000eff047219 */ /* 0x000fe40000011605 */
[----:B------:R3:W4:Y:S03]  /*77c0*/  F2I.U32.TRUNC.NTZ R14, R7 ;  /* 0x00000007000e7305 */ /* 0x000726000020f000 */
[----:B------:R-:W1:Y:S01]  /*77d0*/  LDC R26, c[0x0][0x648] ;  /* 0x00019200ff1a7b82 */ /* 0x000e620000000800 */
[-C--:B0-----:R-:W-:Y:S02]  /*77e0*/  SHF.R.U64 R15, R13, R9.reuse, R4 ;  /* 0x000000090d0f7219 */ /* 0x081fe40000001204 */
[----:B------:R-:W-:-:S02]  /*77f0*/  SHF.L.U32 R8, R8, R9, RZ ;  /* 0x0000000908087219 */ /* 0x000fc400000006ff */
[-C--:B------:R-:W-:Y:S01]  /*7800*/  SHF.R.U32.HI R5, RZ, R9.reuse, R4 ;  /* 0x00000009ff057219 */ /* 0x080fe20000011604 */
[----:B------:R-:W-:Y:S01]  /*7810*/  IMAD.MOV.U32 R4, RZ, RZ, R15 ;  /* 0x000000ffff047224 */ /* 0x000fe200078e000f */
[----:B------:R-:W-:Y:S01]  /*7820*/  SHF.L.U32 R22, R6, R9, RZ ;  /* 0x0000000906167219 */ /* 0x000fe200000006ff */
[----:B------:R-:W0:Y:S01]  /*7830*/  LDC R27, c[0x0][0x638] ;  /* 0x00018e00ff1b7b82 */ /* 0x000e220000000800 */
[----:B------:R-:W-:-:S07]  /*7840*/  LOP3.LUT R28, RZ, R8, RZ, 0x33, !PT ;  /* 0x00000008ff1c7212 */ /* 0x000fce00078e33ff */
        /* <DEDUP_REMOVED lines=12> */
.L_x_197:
[----:B------:R-:W-:Y:S01]  /*7910*/  ISETP.NE.AND P0, PT, R2, 0x1, PT ;  /* 0x000000010200780c */ /* 0x000fe20003f05270 */
[----:B--2---:R-:W-:Y:S01]  /*7920*/  VIADD R7, R21, 0xffffffff ;  /* 0xffffffff15077836 */ /* 0x004fe20000000000 */
[----:B-1----:R-:W-:Y:S01]  /*7930*/  SHF.R.U64 R5, R4, R26, R5 ;  /* 0x0000001a04057219 */ /* 0x002fe20000001205 */
[----:B------:R-:W-:Y:S01]  /*7940*/  IMAD.MOV R14, RZ, RZ, -R14 ;  /* 0x000000ffff0e7224 */ /* 0x000fe200078e0a0e */
[----:B------:R-:W-:Y:S01]  /*7950*/  LOP3.LUT R4, R13, R28, RZ, 0xc0, !PT ;  /* 0x0000001c0d047212 */ /* 0x000fe200078ec0ff */
[----:B------:R-:W-:Y:S01]  /*7960*/  IMAD.MOV.U32 R8, RZ, RZ, R12 ;  /* 0x000000ffff087224 */ /* 0x000fe200078e000c */
[----:B------:R-:W-:Y:S01]  /*7970*/  LOP3.LUT R10, R10, R7, RZ, 0xc0, !PT ;  /* 0x000000070a0a7212 */ /* 0x000fe200078ec0ff */
[----:B------:R-:W-:Y:S02]  /*7980*/  IMAD.MOV R6, RZ, RZ, -R5 ;  /* 0x000000ffff067224 */ /* 0x000fe400078e0a05 */
[----:B------:R-:W-:-:S04]  /*7990*/  IMAD R4, R22, R5, R4 ;  /* 0x0000000516047224 */ /* 0x000fc800078e0204 */
[----:B------:R-:W-:Y:S02]  /*79a0*/  @P0 IMAD R23, R20, R14, R3 ;  /* 0x0000000e14170224 */ /* 0x000fe400078e0203 */
[----:B0-----:R-:W-:Y:S02]  /*79b0*/  IMAD R3, R6, R27, R15 ;  /* 0x0000001b06037224 */ /* 0x001fe400078e020f */
[----:B------:R-:W-:Y:S02]  /*79c0*/  IMAD R7, R4, R29, R23 ;  /* 0x0000001d04077224 */ /* 0x000fe400078e0217 */
[----:B------:R-:W-:Y:S02]  /*79d0*/  IMAD R4, R3, R21, R10 ;  /* 0x0000001503047224 */ /* 0x000fe400078e020a */
[----:B------:R-:W-:-:S03]  /*79e0*/  IMAD.MOV.U32 R6, RZ, RZ, 0x1 ;  /* 0x00000001ff067424 */ /* 0x000fc600078e00ff */
[----:B------:R-:W-:Y:S02]  /*79f0*/  SEL R9, R4, R7, !P0 ;  /* 0x0000000704097207 */ /* 0x000fe40004000000 */
[----:B------:R-:W-:-:S07]  /*7a00*/  SEL R7, R7, R4, !P0 ;  /* 0x0000000407077207 */ /* 0x000fce0004000000 */
.L_x_195:
[----:B------:R-:W-:-:S08]  /*7a10*/  NOP ;  /* 0x0000000000007918 */ /* 0x000fd00000000000 */
[----:B------:R-:W0:-:S00]  /*7a20*/  USETMAXREG.DEALLOC.CTAPOOL 0x28 ;  /* 0x00000028000079c8 */ /* 0x000e0000080e0500 */
[----:B0-----:R-:W-:-:S13]  /*7a30*/  ISETP.NE.AND P0, PT, R0, RZ, PT ;  /* 0x000000ff0000720c */ /* 0x001fda0003f05270 */
[----:B------:R-:W-:Y:S05]  /*7a40*/  @P0 EXIT ;  /* 0x000000000000094d */ /* 0x000fea0003800000 */
[----:B------:R-:W-:Y:S01]  /*7a50*/  LOP3.LUT P0, RZ, R6, 0xff, RZ, 0xc0, !PT ;  /* 0x000000ff06ff7812 */ /* 0x000fe2000780c0ff */
[----:B------:R-:W-:Y:S02]  /*7a60*/  IMAD.MOV.U32 R0, RZ, RZ, 0x1 ;  /* 0x00000001ff007424 */ /* 0x000fe400078e00ff */
[----:B------:R-:W-:-:S10]  /*7a70*/  IMAD.MOV.U32 R12, RZ, RZ, RZ ;  /* 0x000000ffff0c7224 */ /* 0x000fd400078e00ff */
[----:B------:R-:W-:Y:S05]  /*7a80*/  @!P0 BRA `(.L_x_198) ;  /* 0x0000000c00308947 */ /* 0x000fea0003800000 */
[----:B------:R-:W0:Y:S01]  /*7a90*/  LDC R0, c[0x0][0x28c] ;  /* 0x0000a300ff007b82 */ /* 0x000e220000000800 */
[----:B------:R-:W-:Y:S01]  /*7aa0*/  ULDC UR5, c[0x0][0x600] ;  /* 0x0001800000057ab9 */ /* 0x000fe20000000800 */
[----:B------:R-:W-:Y:S01]  /*7ab0*/  ULDC UR4, c[0x0][0xc] ;  /* 0x0000030000047ab9 */ /* 0x000fe20000000800 */
[----:B------:R-:W-:Y:S01]  /*7ac0*/  UIADD3 UR16, UR5, -0x1, URZ ;  /* 0xffffffff05107890 */ /* 0x000fe2000fffe03f */
[C---:B------:R-:W-:Y:S01]  /*7ad0*/  LOP3.LUT P2, RZ, R18.reuse, 0x7f, RZ, 0xc0, !PT ;  /* 0x0000007f12ff7812 */ /* 0x040fe2000784c0ff */
[----:B------:R-:W-:Y:S01]  /*7ae0*/  ULDC UR6, c[0x0][0x658] ;  /* 0x0001960000067ab9 */ /* 0x000fe20000000800 */
[----:B------:R-:W-:Y:S01]  /*7af0*/  ULDC UR5, c[0x0][0x10] ;  /* 0x0000040000057ab9 */ /* 0x000fe20000000800 */
[----:B------:R-:W-:Y:S01]  /*7b00*/  UMOV UR7, 0xffffffff ;  /* 0xffffffff00077882 */ /* 0x000fe20000000000 */
[----:B------:R-:W-:Y:S01]  /*7b10*/  UMOV UR8, 0x1 ;  /* 0x0000000100087882 */ /* 0x000fe20000000000 */
[----:B------:R-:W-:Y:S01]  /*7b20*/  UIMAD.WIDE.U32 UR4, UR4, UR5, URZ ;  /* 0x00000005040472a5 */ /* 0x000fe2000f8e003f */
[----:B------:R-:W-:Y:S01]  /*7b30*/  LOP3.LUT P0, RZ, R18, 0x1f, RZ, 0xc0, !PT ;  /* 0x0000001f12ff7812 */ /* 0x000fe2000780c0ff */
[----:B------:R-:W-:Y:S01]  /*7b40*/  USHF.L.U32 UR7, UR7, UR6, URZ ;  /* 0x0000000607077299 */ /* 0x000fe2000800063f */
[----:B------:R-:W-:Y:S01]  /*7b50*/  BSSY B0, `(.L_x_198) ;  /* 0x00000bf000007945 */ /* 0x000fe20003800000 */
[----:B------:R-:W-:Y:S01]  /*7b60*/  USHF.L.U32 UR18, UR8, UR6, URZ ;  /* 0x0000000608127299 */ /* 0x000fe2000800063f */
[----:B------:R-:W-:Y:S01]  /*7b70*/  IMAD.MOV.U32 R13, RZ, RZ, 0x1 ;  /* 0x00000001ff0d7424 */ /* 0x000fe200078e00ff */
[----:B------:R-:W-:Y:S01]  /*7b80*/  LOP3.LUT R11, R19, 0x2, RZ, 0xfc, !PT ;  /* 0x00000002130b7812 */ /* 0x000fe200078efcff */
[----:B------:R-:W-:Y:S01]  /*7b90*/  ULDC UR6, c[0x0][0x14] ;  /* 0x0000050000067ab9 */ /* 0x000fe20000000800 */
[----:B------:R-:W-:Y:S01]  /*7ba0*/  PLOP3.LUT P0, PT, P0, P2, PT, 0x8a, 0x0 ;  /* 0x000000000000781c */ /* 0x000fe20000705172 */
[----:B------:R-:W-:Y:S01]  /*7bb0*/  UIMAD.WIDE.U32 UR20, UR4, UR6, URZ ;  /* 0x00000006041472a5 */ /* 0x000fe2000f8e003f */
[----:B------:R-:W-:Y:S01]  /*7bc0*/  IMAD.MOV.U32 R12, RZ, RZ, RZ ;  /* 0x000000ffff0c7224 */ /* 0x000fe200078e00ff */
[----:B------:R-:W-:-:S02]  /*7bd0*/  UIMAD UR13, UR5, UR6, URZ ;  /* 0x00000006050d72a4 */ /* 0x000fc4000f8e023f */
[----:B------:R-:W-:Y:S01]  /*7be0*/  ULOP3.LUT UR17, URZ, UR7, URZ, 0x33, !UPT ;  /* 0x000000073f117292 */ /* 0x000fe2000f8e333f */
[----:B0-----:R-:W-:Y:S01]  /*7bf0*/  VIADD R0, R0, 0x7f ;  /* 0x0000007f00007836 */ /* 0x001fe20000000000 */
[----:B------:R-:W-:Y:S01]  /*7c00*/  UIADD3 UR13, UR21, UR13, URZ ;  /* 0x0000000d150d7290 */ /* 0x000fe2000fffe03f */
[----:B------:R-:W-:-:S03]  /*7c10*/  ULDC.64 UR22, c[0x0][0x198] ;  /* 0x0000660000167ab9 */ /* 0x000fc60000000a00 */
[----:B------:R-:W-:-:S04]  /*7c20*/  SHF.R.S32.HI R3, RZ, 0x1f, R0 ;  /* 0x0000001fff037819 */ /* 0x000fc80000011400 */
[----:B------:R-:W-:Y:S01]  /*7c30*/  LEA.HI R3, R3, R0, RZ, 0x7 ;  /* 0x0000000003037211 */ /* 0x000fe200078f38ff */
[----:B------:R-:W-:-:S03]  /*7c40*/  IMAD.MOV.U32 R0, RZ, RZ, 0x1 ;  /* 0x00000001ff007424 */ /* 0x000fc600078e00ff */
[----:B------:R-:W-:-:S05]  /*7c50*/  SHF.R.S32.HI R3, RZ, 0x7, R3 ;  /* 0x00000007ff037819 */ /* 0x000fca0000011403 */
[----:B------:R-:W-:-:S07]  /*7c60*/  VIADD R10, R3, 0x1 ;  /* 0x00000001030a7836 */ /* 0x000fce0000000000 */
.L_x_210:
[----:B------:R-:W-:-:S03]  /*7c70*/  UMOV UR4, 0xffffffff ;  /* 0xffffffff00047882 */ /* 0x000fc60000000000 */
[----:B------:R-:W-:Y:S05]  /*7c80*/  BRA.DIV UR4, `(.L_x_199) ;  /* 0x0000000e04e07947 */ /* 0x000fea000b800000 */
[----:B------:R-:W-:-:S13]  /*7c90*/  ELECT P6, URZ, PT ;  /* 0x00000000003f782f */ /* 0x000fda00038c0000 */
.L_x_223:
[----:B------:R-:W0:Y:S01]  /*7ca0*/  LDC R4, c[0x0][0x28c] ;  /* 0x0000a300ff047b82 */ /* 0x000e220000000800 */
[----:B------:R-:W-:Y:S01]  /*7cb0*/  BSSY B1, `(.L_x_200) ;  /* 0x0000037000017945 */ /* 0x000fe20003800000 */
[----:B0-----:R-:W-:-:S13]  /*7cc0*/  ISETP.LT.OR P6, PT, R4, 0x1, !P6 ;  /* 0x000000010400780c */ /* 0x001fda00077c1670 */
[----:B------:R-:W-:Y:S05]  /*7cd0*/  @P6 BRA `(.L_x_201) ;  /* 0x0000000000d06947 */ /* 0x000fea0003800000 */
[----:B------:R-:W-:Y:S02]  /*7ce0*/  IMAD R15, R9, 0xa0, RZ ;  /* 0x000000a0090f7824 */ /* 0x000fe400078e02ff */
[----:B------:R-:W-:Y:S02]  /*7cf0*/  IMAD.SHL.U32 R18, R7, 0x80, RZ ;  /* 0x0000008007127824 */ /* 0x000fe400078e00ff */
[----:B------:R-:W-:Y:S02]  /*7d00*/  IMAD.MOV.U32 R20, RZ, RZ, RZ ;  /* 0x000000ffff147224 */ /* 0x000fe400078e00ff */
[----:B------:R-:W-:Y:S02]  /*7d10*/  IMAD.MOV.U32 R4, RZ, RZ, R10 ;  /* 0x000000ffff047224 */ /* 0x000fe400078e000a */
[----:B------:R-:W-:Y:S02]  /*7d20*/  IMAD.MOV.U32 R5, RZ, RZ, R0 ;  /* 0x000000ffff057224 */ /* 0x000fe400078e0000 */
[----:B------:R-:W-:-:S07]  /*7d30*/  IMAD.MOV.U32 R6, RZ, RZ, R12 ;  /* 0x000000ffff067224 */ /* 0x000fce00078e000c */
.L_x_205:
[----:B------:R-:W0:Y:S01]  /*7d40*/  S2R R14, SR_CgaCtaId ;  /* 0x00000000000e7919 */ /* 0x000e220000008800 */
[----:B------:R-:W-:Y:S01]  /*7d50*/  MOV R7, 0x400 ;  /* 0x0000040000077802 */ /* 0x000fe20000000f00 */
[----:B------:R-:W1:Y:S03]  /*7d60*/  @!P2 LDC R9, c[0x0][0x500] ;  /* 0x00014000ff09ab82 */ /* 0x000e660000000800 */
[----:B0-----:R-:W-:Y:S02]  /*7d70*/  LEA R21, R14, R7, 0x18 ;  /* 0x000000070e157211 */ /* 0x001fe400078ec0ff */
[----:B------:R-:W-:-:S03]  /*7d80*/  SHF.L.U32 R7, R5, 0x1f, RZ ;  /* 0x0000001f05077819 */ /* 0x000fc600000006ff */
[----:B------:R-:W-:-:S04]  /*7d90*/  IMAD R14, R6, 0x8, R21 ;  /* 0x00000008060e7824 */ /* 0x000fc800078e0215 */
[----:B------:R-:W0:Y:S02]  /*7da0*/  SYNCS.PHASECHK.TRANS64.TRYWAIT P1, [R14+URZ+0x30], R7 ;  /* 0x000030070e0075a7 */ /* 0x000e24000802017f */
[----:B01----:R-:W-:Y:S05]  /*7db0*/  @!P1 BRA `(.L_x_202) ;  /* 0x0000000c00b49947 */ /* 0x003fea0003800000 */
.L_x_224:
[----:B0-----:R-:W-:Y:S01]  /*7dc0*/  PRMT R7, R11, 0x9910, RZ ;  /* 0x000099100b077816 */ /* 0x001fe200000000ff */
[----:B------:R0:W-:Y:S03]  /*7dd0*/  @!P2 SYNCS.ARRIVE.TRANS64 RZ, [R14+URZ], R9 ;  /* 0x000000090effa9a7 */ /* 0x0001e6000800003f */
[----:B------:R-:W-:-:S13]  /*7de0*/  ISETP.NE.AND P1, PT, R7, 0x2, PT ;  /* 0x000000020700780c */ /* 0x000fda0003f25270 */
[----:B0-----:R-:W-:Y:S05]  /*7df0*/  @P1 BRA `(.L_x_203) ;  /* 0x0000000000041947 */ /* 0x001fea0003800000 */
[----:B------:R-:W-:Y:S01]  /*7e00*/  BPT.TRAP 0x1 ;  /* 0x000000040000795c */ /* 0x000fe20000300000 */
.L_x_203:
[----:B------:R-:W-:Y:S05]  /*7e10*/  @P0 BRA `(.L_x_204) ;  /* 0x0000000000040947 */ /* 0x000fea0003800000 */
[----:B------:R-:W-:Y:S01]  /*7e20*/  BPT.TRAP 0x1 ;  /* 0x000000040000795c */ /* 0x000fe20000300000 */
.L_x_204:
[--C-:B------:R-:W-:Y:S01]  /*7e30*/  IMAD R7, R6, 0x4000, R21.reuse ;  /* 0x0000400006077824 */ /* 0x100fe200078e0215 */
[----:B------:R-:W-:Y:S01]  /*7e40*/  R2UR UR9, R14 ;  /* 0x000000000e0972ca */ /* 0x000fe200000e0000 */
[----:B------:R-:W-:Y:S01]  /*7e50*/  IMAD R21, R6, 0x5000, R21 ;  /* 0x0000500006157824 */ /* 0x000fe200078e0215 */
[----:B------:R-:W-:Y:S01]  /*7e60*/  UIADD3 UR4, UP0, UR22, 0xf0, URZ ;  /* 0x000000f016047890 */ /* 0x000fe2000ff1e03f */
[----:B------:R-:W-:Y:S01]  /*7e70*/  VIADD R4, R4, 0xffffffff ;  /* 0xffffffff04047836 */ /* 0x000fe20000000000 */
[----:B------:R-:W-:Y:S01]  /*7e80*/  R2UR UR5, R7 ;  /* 0x00000000070572ca */ /* 0x000fe200000e0000 */
[----:B------:R-:W-:Y:S01]  /*7e90*/  UIADD3 UR24, UP1, UR22, 0x1f0, URZ ;  /* 0x000001f016187890 */ /* 0x000fe2000ff3e03f */
[----:B------:R-:W-:Y:S01]  /*7ea0*/  R2UR UR8, R21 ;  /* 0x00000000150872ca */ /* 0x000fe200000e0000 */
[----:B------:R-:W-:Y:S01]  /*7eb0*/  VIADD R6, R6, 0x1 ;  /* 0x0000000106067836 */ /* 0x000fe20000000000 */
[----:B------:R-:W-:Y:S01]  /*7ec0*/  R2UR UR11, R18 ;  /* 0x00000000120b72ca */ /* 0x000fe200000e0000 */
[----:B------:R-:W-:Y:S01]  /*7ed0*/  UIADD3.X UR25, URZ, UR23, URZ, UP1, !UPT ;  /* 0x000000173f197290 */ /* 0x000fe20008ffe43f */
[----:B------:R-:W-:Y:S01]  /*7ee0*/  R2UR UR10, R20 ;  /* 0x00000000140a72ca */ /* 0x000fe200000e0000 */
[----:B------:R-:W-:Y:S01]  /*7ef0*/  UMOV UR6, 0x0 ;  /* 0x0000000000067882 */ /* 0x000fe20000000000 */
[----:B------:R-:W-:Y:S01]  /*7f00*/  R2UR UR12, R8 ;  /* 0x00000000080c72ca */ /* 0x000fe200000e0000 */
[----:B------:R-:W-:Y:S01]  /*7f10*/  UMOV UR7, 0x10000000 ;  /* 0x1000000000077882 */ /* 0x000fe20000000000 */
[----:B------:R-:W-:Y:S01]  /*7f20*/  R2UR UR19, R15 ;  /* 0x000000000f1372ca */ /* 0x000fe200000e0000 */
[----:B------:R-:W-:Y:S01]  /*7f30*/  VIADD R20, R20, 0x80 ;  /* 0x0000008014147836 */ /* 0x000fe20000000000 */
[----:B------:R-:W-:Y:S01]  /*7f40*/  ISETP.GT.AND P3, PT, R4, 0x1, PT ;  /* 0x000000010400780c */ /* 0x000fe20003f64270 */
[----:B------:R-:W-:Y:S01]  /*7f50*/  UIADD3 UR14, UR5, 0x180, URZ ;  /* 0x00000180050e7890 */ /* 0x000fe2000fffe03f */
[----:B------:R-:W-:Y:S01]  /*7f60*/  ISETP.NE.AND P1, PT, R6, 0x6, PT ;  /* 0x000000060600780c */ /* 0x000fe20003f25270 */
[----:B------:R-:W-:-:S02]  /*7f70*/  UIADD3.X UR5, URZ, UR23, URZ, UP0, !UPT ;  /* 0x000000173f057290 */ /* 0x000fc400087fe43f */
[----:B------:R-:W-:Y:S01]  /*7f80*/  UIADD3 UR15, UR8, 0x18180, URZ ;  /* 0x00018180080f7890 */ /* 0x000fe2000fffe03f */
[----:B------:R-:W-:Y:S02]  /*7f90*/  SEL R14, RZ, 0x1, P1 ;  /* 0x00000001ff0e7807 */ /* 0x000fe40000800000 */
[----:B------:R-:W-:Y:S01]  /*7fa0*/  UMOV UR8, UR14 ;  /* 0x0000000e00087c82 */ /* 0x000fe20008000000 */
[----:B------:R-:W-:Y:S02]  /*7fb0*/  SEL R6, R6, RZ, P1 ;  /* 0x000000ff06067207 */ /* 0x000fe40000800000 */
[----:B------:R-:W-:Y:S01]  /*7fc0*/  LOP3.LUT R5, R5, R14, RZ, 0x3c, !PT ;  /* 0x0000000e05057212 */ /* 0x000fe200078e3cff */
[----:B------:R0:W-:Y:S02]  /*7fd0*/  UTMALDG.3D [UR8], [UR4], desc[UR6] ;  /* 0x00000608040075b4 */ /* 0x0001e40008011000 */
[----:B0-----:R-:W-:Y:S01]  /*7fe0*/  UMOV UR8, UR15 ;  /* 0x0000000f00087c82 */ /* 0x001fe20008000000 */
[----:B------:R-:W-:-:S02]  /*7ff0*/  UMOV UR11, UR19 ;  /* 0x00000013000b7c82 */ /* 0x000fc40008000000 */
[----:B------:R0:W-:Y:S02]  /*8000*/  UTMALDG.3D [UR8], [UR24], desc[UR6] ;  /* 0x00000608180075b4 */ /* 0x0001e40008011000 */
[----:B0-----:R-:W-:Y:S05]  /*8010*/  @P3 BRA `(.L_x_205) ;  /* 0xfffffffc00483947 */ /* 0x001fea000383ffff */
.L_x_201:
[----:B------:R-:W-:Y:S05]  /*8020*/  BSYNC B1 ;  /* 0x0000000000017941 */ /* 0x000fea0003800000 */
.L_x_200:
[----:B------:R-:W-:Y:S01]  /*8030*/  LOP3.LUT P3, RZ, R13, 0xff, RZ, 0xc0, !PT ;  /* 0x000000ff0dff7812 */ /* 0x000fe2000786c0ff */
[----:B------:R-:W-:Y:S01]  /*8040*/  IMAD.IADD R12, R3, 0x1, R12 ;  /* 0x00000001030c7824 */ /* 0x000fe200078e020c */
[----:B------:R-:W-:Y:S01]  /*8050*/  IADD3 R16, P4, R16, UR20, RZ ;  /* 0x0000001410107c10 */ /* 0x000fe2000ff9e0ff */
[----:B------:R-:W-:Y:S01]  /*8060*/  ULDC.64 UR4, c[0x0][0x650] ;  /* 0x0001940000047ab9 */ /* 0x000fe20000000a00 */
[----:B------:R-:W-:Y:S01]  /*8070*/  BSSY B1, `(.L_x_206) ;  /* 0x000006a000017945 */ /* 0x000fe20003800000 */
[----:B------:R-:W-:Y:S01]  /*8080*/  IMAD.MOV.U32 R9, RZ, RZ, -0x1 ;  /* 0xffffffffff097424 */ /* 0x000fe200078e00ff */
[----:B------:R-:W-:Y:S01]  /*8090*/  ISETP.GT.U32.AND P1, PT, R12, 0x5, PT ;  /* 0x000000050c00780c */ /* 0x000fe20003f24070 */
[----:B------:R-:W-:Y:S01]  /*80a0*/  IMAD.MOV.U32 R8, RZ, RZ, -0x1 ;  /* 0xffffffffff087424 */ /* 0x000fe200078e00ff */
[----:B------:R-:W-:Y:S02]  /*80b0*/  IADD3.X R17, R17, UR13, RZ, P4, !PT ;  /* 0x0000000d11117c10 */ /* 0x000fe4000a7fe4ff */
[----:B------:R-:W-:-:S02]  /*80c0*/  ISETP.LT.U32.AND P1, PT, R3, 0x6, P1 ;  /* 0x000000060300780c */ /* 0x000fc40000f21070 */
[----:B------:R-:W-:Y:S01]  /*80d0*/  PRMT R13, RZ, 0x7610, R13 ;  /* 0x00007610ff0d7816 */ /* 0x000fe2000000000d */
[----:B------:R-:W0:Y:S01]  /*80e0*/  @P3 S2R R5, SR_CgaCtaId ;  /* 0x0000000000053919 */ /* 0x000e220000008800 */
[----:B------:R-:W-:-:S04]  /*80f0*/  @P3 MOV R4, 0x400 ;  /* 0x0000040000043802 */ /* 0x000fc80000000f00 */
[----:B0-----:R-:W-:Y:S01]  /*8100*/  @P3 LEA R6, R5, R4, 0x18 ;  /* 0x0000000405063211 */ /* 0x001fe200078ec0ff */
[----:B------:R-:W-:-:S03]  /*8110*/  IMAD.WIDE.U32 R4, R12, -0x55555555, RZ ;  /* 0xaaaaaaab0c047825 */ /* 0x000fc600078e00ff */
[----:B------:R0:W-:Y:S01]  /*8120*/  @P3 SYNCS.ARRIVE.TRANS64.A1T0 RZ, [R6+URZ+0x78], RZ ;  /* 0x000078ff06ff39a7 */ /* 0x0001e2000810003f */
[----:B------:R-:W-:Y:S02]  /*8130*/  ISETP.GE.U32.AND P3, PT, R3, 0x6, PT ;  /* 0x000000060300780c */ /* 0x000fe40003f66070 */
[----:B------:R-:W-:Y:S02]  /*8140*/  SHF.R.U32.HI R7, RZ, 0x2, R5 ;  /* 0x00000002ff077819 */ /* 0x000fe40000011605 */
[----:B------:R-:W-:Y:S02]  /*8150*/  SEL R5, RZ, 0x1, !P1 ;  /* 0x00000001ff057807 */ /* 0x000fe40004800000 */
[----:B------:R-:W-:Y:S01]  /*8160*/  ISETP.GE.U32.AND P1, PT, R16, UR4, PT ;  /* 0x0000000410007c0c */ /* 0x000fe2000bf26070 */
[----:B------:R-:W-:Y:S01]  /*8170*/  IMAD R12, R7, -0x6, R12 ;  /* 0xfffffffa070c7824 */ /* 0x000fe200078e020c */
[----:B------:R-:W-:Y:S02]  /*8180*/  LOP3.LUT R0, R0, R5, RZ, 0x3c, !PT ;  /* 0x0000000500007212 */ /* 0x000fe400078e3cff */
[----:B------:R-:W-:-:S02]  /*8190*/  ISETP.GE.U32.AND.EX P1, PT, R17, UR5, PT, P1 ;  /* 0x0000000511007c0c */ /* 0x000fc4000bf26110 */
[----:B------:R-:W-:Y:S02]  /*81a0*/  PRMT R4, RZ, 0x7610, R4 ;  /* 0x00007610ff047816 */ /* 0x000fe40000000004 */
[----:B------:R-:W-:Y:S01]  /*81b0*/  @P3 LOP3.LUT R0, R0, 0x1, R7, 0x78, !PT ;  /* 0x0000000100003812 */ /* 0x000fe200078e7807 */
[----:B------:R-:W-:-:S08]  /*81c0*/  IMAD.MOV.U32 R7, RZ, RZ, -0x1 ;  /* 0xffffffffff077424 */ /* 0x000fd000078e00ff */
[----:B0-----:R-:W-:Y:S05]  /*81d0*/  @P1 BRA `(.L_x_207) ;  /* 0x00000004004c1947 */ /* 0x001fea0003800000 */
[----:B------:R-:W-:Y:S01]  /*81e0*/  ULDC.64 UR4, c[0x0][0x628] ;  /* 0x00018a0000047ab9 */ /* 0x000fe20000000a00 */
[----:B------:R-:W0:Y:S01]  /*81f0*/  S2R R15, SR_CTAID.X ;  /* 0x00000000000f7919 */ /* 0x000e220000002500 */
[----:B------:R-:W-:Y:S01]  /*8200*/  ISETP.NE.U32.AND P1, PT, RZ, UR4, PT ;  /* 0x00000004ff007c0c */ /* 0x000fe2000bf25070 */
[----:B------:R-:W-:Y:S01]  /*8210*/  ULDC UR7, c[0x0][0x630] ;  /* 0x00018c0000077ab9 */ /* 0x000fe20000000800 */
[----:B------:R-:W-:Y:S01]  /*8220*/  IMAD.MOV.U32 R4, RZ, RZ, R16 ;  /* 0x000000ffff047224 */ /* 0x000fe200078e0010 */
[----:B------:R-:W1:Y:S01]  /*8230*/  S2R R14, SR_CTAID.Y ;  /* 0x00000000000e7919 */ /* 0x000e620000002600 */
[----:B------:R-:W-:Y:S01]  /*8240*/  ISETP.NE.AND.EX P1, PT, RZ, UR5, PT, P1 ;  /* 0x00000005ff007c0c */ /* 0x000fe2000bf25310 */
[----:B------:R-:W-:-:S12]  /*8250*/  IMAD.MOV.U32 R5, RZ, RZ, R17 ;  /* 0x000000ffff057224 */ /* 0x000fd800078e0011 */
[----:B------:R-:W-:Y:S05]  /*8260*/  @!P1 BRA `(.L_x_208) ;  /* 0x0000000000289947 */ /* 0x000fea0003800000 */
[----:B------:R-:W-:Y:S02]  /*8270*/  ULDC UR6, c[0x0][0x634] ;  /* 0x00018d0000067ab9 */ /* 0x000fe40000000800 */
[----:B------:R-:W-:-:S05]  /*8280*/  IADD3 R9, P1, R16, UR6, RZ ;  /* 0x0000000610097c10 */ /* 0x000fca000ff3e0ff */
[----:B------:R-:W-:-:S04]  /*8290*/  IMAD.X R21, RZ, RZ, R17, P1 ;  /* 0x000000ffff157224 */ /* 0x000fc800008e0611 */
[----:B------:R-:W-:-:S04]  /*82a0*/  IMAD.WIDE.U32 R6, R21, UR4, RZ ;  /* 0x0000000415067c25 */ /* 0x000fc8000f8e00ff */
[----:B------:R-:W-:-:S04]  /*82b0*/  IMAD.WIDE.U32 R6, P1, R9, UR5, R6 ;  /* 0x0000000509067c25 */ /* 0x000fc8000f820006 */
[----:B------:R-:W-:-:S04]  /*82c0*/  IMAD.WIDE.U32 R8, R9, UR4, RZ ;  /* 0x0000000409087c25 */ /* 0x000fc8000f8e00ff */
[----:B------:R-:W-:Y:S01]  /*82d0*/  IMAD.X R5, RZ, RZ, RZ, P1 ;  /* 0x000000ffff057224 */ /* 0x000fe200008e06ff */
[----:B------:R-:W-:Y:S01]  /*82e0*/  IADD3 RZ, P1, R9, R6, RZ ;  /* 0x0000000609ff7210 */ /* 0x000fe20007f3e0ff */
[----:B------:R-:W-:-:S04]  /*82f0*/  IMAD.MOV.U32 R4, RZ, RZ, R7 ;  /* 0x000000ffff047224 */ /* 0x000fc800078e0007 */
[----:B------:R-:W-:-:S08]  /*8300*/  IMAD.WIDE.U32.X R4, R21, UR5, R4, P1 ;  /* 0x0000000515047c25 */ /* 0x000fd000088e0404 */
.L_x_208:
[--C-:B------:R-:W-:Y:S01]  /*8310*/  SHF.R.U64 R8, R4, UR7, R5.reuse ;  /* 0x0000000704087c19 */ /* 0x100fe20008001205 */
[----:B------:R-:W-:Y:S01]  /*8320*/  ULDC.64 UR4, c[0x0][0x620] ;  /* 0x0001880000047ab9 */ /* 0x000fe20000000a00 */
[----:B------:R-:W-:Y:S01]  /*8330*/  SHF.R.U32.HI R4, RZ, UR7, R5 ;  /* 0x00000007ff047c19 */ /* 0x000fe20008011605 */
[----:B------:R-:W2:Y:S01]  /*8340*/  LDC R24, c[0x0][0x144] ;  /* 0x00005100ff187b82 */ /* 0x000ea20000000800 */
[----:B------:R-:W-:Y:S01]  /*8350*/  IADD3 R7, P1, RZ, -R8, RZ ;  /* 0x80000008ff077210 */ /* 0x000fe20007f3e0ff */
[----:B------:R-:W-:Y:S01]  /*8360*/  ULDC.64 UR8, c[0x0][0x640] ;  /* 0x0001900000087ab9 */ /* 0x000fe20000000a00 */
[----:B0-----:R-:W-:Y:S01]  /*8370*/  I2FP.F32.U32 R9, R15 ;  /* 0x0000000f00097245 */ /* 0x001fe20000201000 */
[----:B------:R-:W-:Y:S02]  /*8380*/  ULDC UR6, c[0x0][0x608] ;  /* 0x0001820000067ab9 */ /* 0x000fe40000000800 */
[----:B------:R-:W-:Y:S01]  /*8390*/  IMAD.X R4, RZ, RZ, ~R4, P1 ;  /* 0x000000ffff047224 */ /* 0x000fe200008e0e04 */
[----:B------:R-:W-:Y:S01]  /*83a0*/  ISETP.NE.U32.AND P1, PT, RZ, UR8, PT ;  /* 0x00000008ff007c0c */ /* 0x000fe2000bf25070 */
[----:B------:R-:W0:Y:S02]  /*83b0*/  LDC R21, c[0x0][0x148] ;  /* 0x00005200ff157b82 */ /* 0x000e240000000800 */
[----:B------:R-:W-:Y:S01]  /*83c0*/  IMAD R6, R4, UR4, RZ ;  /* 0x0000000404067c24 */ /* 0x000fe2000f8e02ff */
[----:B------:R-:W-:Y:S01]  /*83d0*/  ISETP.NE.AND.EX P1, PT, RZ, UR9, PT, P1 ;  /* 0x00000009ff007c0c */ /* 0x000fe2000bf25310 */
[----:B------:R-:W-:Y:S01]  /*83e0*/  IMAD.WIDE.U32 R4, R7, UR4, R16 ;  /* 0x0000000407047c25 */ /* 0x000fe2000f8e0010 */
[----:B------:R-:W-:-:S03]  /*83f0*/  ULDC UR4, c[0x0][0x150] ;  /* 0x0000540000047ab9 */ /* 0x000fc60000000800 */
[----:B------:R-:W-:Y:S02]  /*8400*/  IMAD R7, R7, UR5, R6 ;  /* 0x0000000507077c24 */ /* 0x000fe4000f8e0206 */
[----:B------:R-:W-:Y:S01]  /*8410*/  FMUL R6, R9, UR4 ;  /* 0x0000000409067c20 */ /* 0x000fe20008400000 */
[----:B------:R-:W-:Y:S01]  /*8420*/  ULDC UR4, c[0x0][0x618] ;  /* 0x0001860000047ab9 */ /* 0x000fe20000000800 */
[----:B------:R-:W-:Y:S01]  /*8430*/  ULDC UR5, c[0x0][0x154] ;  /* 0x0000550000057ab9 */ /* 0x000fe20000000800 */
[----:B------:R-:W-:-:S03]  /*8440*/  IMAD.IADD R5, R5, 0x1, R7 ;  /* 0x0000000105057824 */ /* 0x000fc600078e0207 */
[----:B------:R-:W3:Y:S02]  /*8450*/  F2I.U32.TRUNC.NTZ R6, R6 ;  /* 0x0000000600067305 */ /* 0x000ee4000020f000 */
[----:B------:R-:W-:Y:S02]  /*8460*/  SHF.R.U64 R9, R4, UR4, R5 ;  /* 0x0000000404097c19 */ /* 0x000fe40008001205 */
[----:B-1----:R-:W-:-:S05]  /*8470*/  I2FP.F32.U32 R4, R14 ;  /* 0x0000000e00047245 */ /* 0x002fca0000201000 */
[----:B------:R-:W-:Y:S01]  /*8480*/  FMUL R22, R4, UR5 ;  /* 0x0000000504167c20 */ /* 0x000fe20008400000 */
[----:B------:R-:W-:Y:S01]  /*8490*/  SHF.R.U32.HI R4, RZ, UR4, R5 ;  /* 0x00000004ff047c19 */ /* 0x000fe20008011605 */
[----:B------:R-:W-:-:S03]  /*84a0*/  ULDC UR4, c[0x0][0x658] ;  /* 0x0001960000047ab9 */ /* 0x000fc60000000800 */
[--C-:B------:R-:W-:Y:S01]  /*84b0*/  SHF.R.U64 R20, R9, UR6, R4.reuse ;  /* 0x0000000609147c19 */ /* 0x100fe20008001204 */
[----:B------:R-:W1:Y:S01]  /*84c0*/  F2I.U32.TRUNC.NTZ R22, R22 ;  /* 0x0000001600167305 */ /* 0x000e62000020f000 */
[----:B------:R-:W-:Y:S01]  /*84d0*/  SHF.R.U32.HI R5, RZ, UR6, R4 ;  /* 0x00000006ff057c19 */ /* 0x000fe20008011604 */
[----:B---3--:R-:W-:-:S03]  /*84e0*/  IMAD.MOV R6, RZ, RZ, -R6 ;  /* 0x000000ffff067224 */ /* 0x008fc600078e0a06 */
[----:B------:R-:W-:Y:S01]  /*84f0*/  SHF.R.U64 R18, R20, UR4, R5 ;  /* 0x0000000414127c19 */ /* 0x000fe20008001205 */
[----:B--2---:R-:W-:Y:S01]  /*8500*/  IMAD R15, R24, R6, R15 ;  /* 0x00000006180f7224 */ /* 0x004fe200078e020f */
[----:B------:R-:W-:-:S03]  /*8510*/  SHF.R.U32.HI R23, RZ, UR4, R5 ;  /* 0x00000004ff177c19 */ /* 0x000fc60008011605 */
[----:B------:R-:W-:Y:S02]  /*8520*/  IMAD.MOV.U32 R4, RZ, RZ, R18 ;  /* 0x000000ffff047224 */ /* 0x000fe400078e0012 */
[----:B------:R-:W-:Y:S01]  /*8530*/  IMAD.MOV.U32 R5, RZ, RZ, R23 ;  /* 0x000000ffff057224 */ /* 0x000fe200078e0017 */
[----:B-1----:R-:W-:Y:S06]  /*8540*/  @!P1 BRA `(.L_x_209) ;  /* 0x0000000000289947 */ /* 0x002fec0003800000 */
[----:B------:R-:W-:Y:S02]  /*8550*/  ULDC UR4, c[0x0][0x64c] ;  /* 0x0001930000047ab9 */ /* 0x000fe40000000800 */
[----:B------:R-:W-:-:S05]  /*8560*/  IADD3 R5, P1, R18, UR4, RZ ;  /* 0x0000000412057c10 */ /* 0x000fca000ff3e0ff */
[----:B------:R-:W-:-:S04]  /*8570*/  IMAD.X R23, RZ, RZ, R23, P1 ;  /* 0x000000ffff177224 */ /* 0x000fc800008e0617 */
[----:B------:R-:W-:-:S04]  /*8580*/  IMAD.WIDE.U32 R6, R23, UR8, RZ ;  /* 0x0000000817067c25 */ /* 0x000fc8000f8e00ff */
[----:B------:R-:W-:-:S04]  /*8590*/  IMAD.WIDE.U32 R6, P1, R5, UR9, R6 ;  /* 0x0000000905067c25 */ /* 0x000fc8000f820006 */
[----:B------:R-:W-:-:S04]  /*85a0*/  IMAD.WIDE.U32 R4, R5, UR8, RZ ;  /* 0x0000000805047c25 */ /* 0x000fc8000f8e00ff */
[----:B------:R-:W-:Y:S01]  /*85b0*/  IMAD.MOV.U32 R4, RZ, RZ, R7 ;  /* 0x000000ffff047224 */ /* 0x000fe200078e0007 */
[----:B------:R-:W-:Y:S01]  /*85c0*/  IADD3 RZ, P3, R5, R6, RZ ;  /* 0x0000000605ff7210 */ /* 0x000fe20007f7e0ff */
[----:B------:R-:W-:-:S04]  /*85d0*/  IMAD.X R5, RZ, RZ, RZ, P1 ;  /* 0x000000ffff057224 */ /* 0x000fc800008e06ff */
[----:B------:R-:W-:-:S08]  /*85e0*/  IMAD.WIDE.U32.X R4, R23, UR9, R4, P3 ;  /* 0x0000000917047c25 */ /* 0x000fd000098e0404 */
.L_x_209:
[----:B------:R-:W-:Y:S01]  /*85f0*/  ISETP.NE.AND P1, PT, R2, 0x1, PT ;  /* 0x000000010200780c */ /* 0x000fe20003f25270 */
[----:B------:R-:W-:Y:S01]  /*8600*/  ULDC UR4, c[0x0][0x648] ;  /* 0x0001920000047ab9 */ /* 0x000fe20000000800 */
[----:B------:R-:W-:Y:S01]  /*8610*/  LOP3.LUT R20, R20, UR17, RZ, 0xc0, !PT ;  /* 0x0000001114147c12 */ /* 0x000fe2000f8ec0ff */
[----:B------:R-:W-:Y:S01]  /*8620*/  IMAD.MOV R22, RZ, RZ, -R22 ;  /* 0x000000ffff167224 */ /* 0x000fe200078e0a16 */
[----:B------:R-:W-:Y:S01]  /*8630*/  SHF.R.U64 R5, R4, UR4, R5 ;  /* 0x0000000404057c19 */ /* 0x000fe20008001205 */
[----:B------:R-:W-:Y:S01]  /*8640*/  ULDC UR4, c[0x0][0x638] ;  /* 0x00018e0000047ab9 */ /* 0x000fe20000000800 */
[----:B------:R-:W-:Y:S01]  /*8650*/  LOP3.LUT R9, R9, UR16, RZ, 0xc0, !PT ;  /* 0x0000001009097c12 */ /* 0x000fe2000f8ec0ff */
[----:B------:R-:W-:Y:S01]  /*8660*/  ULDC UR5, c[0x0][0x610] ;  /* 0x0001840000057ab9 */ /* 0x000fe20000000800 */
[----:B------:R-:W-:Y:S02]  /*8670*/  IMAD.MOV.U32 R4, RZ, RZ, 0x1 ;  /* 0x00000001ff047424 */ /* 0x000fe400078e00ff */
[----:B------:R-:W-:-:S02]  /*8680*/  IMAD.MOV R7, RZ, RZ, -R5 ;  /* 0x000000ffff077224 */ /* 0x000fc400078e0a05 */
[----:B------:R-:W-:Y:S02]  /*8690*/  IMAD R20, R5, UR18, R20 ;  /* 0x0000001205147c24 */ /* 0x000fe4000f8e0214 */
[----:B0-----:R-:W-:Y:S02]  /*86a0*/  @P1 IMAD R15, R21, R22, R14 ;  /* 0x00000016150f1224 */ /* 0x001fe400078e020e */
[----:B------:R-:W-:Y:S01]  /*86b0*/  IMAD R18, R7, UR4, R18 ;  /* 0x0000000407127c24 */ /* 0x000fe2000f8e0212 */
[----:B------:R-:W-:Y:S01]  /*86c0*/  ULDC UR4, c[0x0][0x600] ;  /* 0x0001800000047ab9 */ /* 0x000fe20000000800 */
[----:B------:R-:W-:Y:S02]  /*86d0*/  IMAD R15, R20, UR5, R15 ;  /* 0x00000005140f7c24 */ /* 0x000fe4000f8e020f */
[----:B------:R-:W-:-:S05]  /*86e0*/  IMAD R18, R18, UR4, R9 ;  /* 0x0000000412127c24 */ /* 0x000fca000f8e0209 */
[----:B------:R-:W-:Y:S02]  /*86f0*/  SEL R9, R18, R15, !P1 ;  /* 0x0000000f12097207 */ /* 0x000fe40004800000 */
[----:B------:R-:W-:-:S07]  /*8700*/  SEL R7, R15, R18, !P1 ;  /* 0x000000120f077207 */ /* 0x000fce0004800000 */
.L_x_207:
[----:B------:R-:W-:Y:S05]  /*8710*/  BSYNC B1 ;  /* 0x0000000000017941 */ /* 0x000fea0003800000 */
.L_x_206:
[----:B------:R-:W-:-:S13]  /*8720*/  LOP3.LUT P1, RZ, R4, 0xff, RZ, 0xc0, !PT ;  /* 0x000000ff04ff7812 */ /* 0x000fda000782c0ff */
[----:B------:R-:W-:Y:S05]  /*8730*/  @P1 BRA `(.L_x_210) ;  /* 0xfffffff4004c1947 */ /* 0x000fea000383ffff */
[----:B------:R-:W-:Y:S05]  /*8740*/  BSYNC B0 ;  /* 0x0000000000007941 */ /* 0x000fea0003800000 */
.L_x_198:
[----:B------:R-:W-:-:S03]  /*8750*/  UMOV UR4, 0xffffffff ;  /* 0xffffffff00047882 */ /* 0x000fc60000000000 */
[----:B------:R-:W-:Y:S05]  /*8760*/  BRA.DIV UR4, `(.L_x_211) ;  /* 0x00000006045c7947 */ /* 0x000fea000b800000 */
[----:B------:R-:W-:-:S13]  /*8770*/  ELECT P6, URZ, PT ;  /* 0x00000000003f782f */ /* 0x000fda00038c0000 */
.L_x_227:
[----:B------:R-:W-:Y:S04]  /*8780*/  BSSY B0, `(.L_x_212) ;  /* 0x000003d000007945 */ /* 0x000fe80003800000 */
[----:B------:R-:W-:Y:S05]  /*8790*/  @!P6 BRA `(.L_x_213) ;  /* 0x0000000000ece947 */ /* 0x000fea0003800000 */
[----:B------:R-:W-:-:S04]  /*87a0*/  LOP3.LUT R19, R19, 0x2, RZ, 0xfc, !PT ;  /* 0x0000000213137812 */ /* 0x000fc800078efcff */
[----:B------:R-:W-:-:S13]  /*87b0*/  ISETP.NE.AND P0, PT, R19, 0x3, PT ;  /* 0x000000031300780c */ /* 0x000fda0003f05270 */
[----:B------:R-:W-:Y:S05]  /*87c0*/  @!P0 BRA `(.L_x_214) ;  /* 0x0000000000048947 */ /* 0x000fea0003800000 */
[----:B------:R-:W-:Y:S01]  /*87d0*/  BPT.TRAP 0x1 ;  /* 0x000000040000795c */ /* 0x000fe20000300000 */
.L_x_214:
[----:B------:R-:W0:Y:S01]  /*87e0*/  S2R R3, SR_CgaCtaId ;  /* 0x0000000000037919 */ /* 0x000e220000008800 */
[----:B------:R-:W-:-:S04]  /*87f0*/  MOV R2, 0x400 ;  /* 0x0000040000027802 */ /* 0x000fc80000000f00 */
[----:B0-----:R-:W-:Y:S02]  /*8800*/  LEA R3, R3, R2, 0x18 ;  /* 0x0000000203037211 */ /* 0x001fe400078ec0ff */
[----:B------:R-:W-:-:S03]  /*8810*/  SHF.L.U32 R2, R0, 0x1f, RZ ;  /* 0x0000001f00027819 */ /* 0x000fc600000006ff */
[----:B------:R-:W-:-:S04]  /*8820*/  VIADD R3, R3, 0x30 ;  /* 0x0000003003037836 */ /* 0x000fc80000000000 */
[C---:B------:R-:W-:Y:S02]  /*8830*/  IMAD R7, R12.reuse, 0x8, R3 ;  /* 0x000000080c077824 */ /* 0x040fe400078e0203 */
[----:B------:R-:W-:Y:S02]  /*8840*/  VIADD R12, R12, 0x1 ;  /* 0x000000010c0c7836 */ /* 0x000fe40000000000 */
[----:B------:R-:W0:Y:S03]  /*8850*/  SYNCS.PHASECHK.TRANS64.TRYWAIT P0, [R7+URZ], R2 ;  /* 0x00000002070075a7 */ /* 0x000e26000800017f */
[----:B------:R-:W-:-:S04]  /*8860*/  ISETP.NE.AND P1, PT, R12, 0x6, PT ;  /* 0x000000060c00780c */ /* 0x000fc80003f25270 */
[----:B------:R-:W-:Y:S02]  /*8870*/  SEL R5, RZ, 0x1, P1 ;  /* 0x00000001ff057807 */ /* 0x000fe40000800000 */
[----:B------:R-:W-:Y:S02]  /*8880*/  SEL R12, R12, RZ, P1 ;  /* 0x000000ff0c0c7207 */ /* 0x000fe40000800000 */
[----:B------:R-:W-:-:S03]  /*8890*/  LOP3.LUT R5, R0, R5, RZ, 0x3c, !PT ;  /* 0x0000000500057212 */ /* 0x000fc600078e3cff */
[----:B------:R-:W-:Y:S01]  /*88a0*/  IMAD R9, R12, 0x8, R3 ;  /* 0x000000080c097824 */ /* 0x000fe200078e0203 */
[----:B------:R-:W-:Y:S01]  /*88b0*/  SHF.L.U32 R4, R5, 0x1f, RZ ;  /* 0x0000001f05047819 */ /* 0x000fe200000006ff */
[----:B0-----:R-:W-:Y:S06]  /*88c0*/  @!P0 BRA `(.L_x_215) ;  /* 0x0000000400248947 */ /* 0x001fec0003800000 */
.L_x_228:
[----:B------:R-:W1:Y:S01]  /*88d0*/  SYNCS.PHASECHK.TRANS64.TRYWAIT P0, [R9+URZ], R4 ;  /* 0x00000004090075a7 */ /* 0x000e62000800017f */
[----:B------:R-:W-:-:S05]  /*88e0*/  VIADD R0, R12, 0x1 ;  /* 0x000000010c007836 */ /* 0x000fca0000000000 */
[----:B------:R-:W-:-:S04]  /*88f0*/  ISETP.NE.AND P1, PT, R0, 0x6, PT ;  /* 0x000000060000780c */ /* 0x000fc80003f25270 */
[----:B0-----:R-:W-:Y:S02]  /*8900*/  SEL R2, RZ, 0x1, P1 ;  /* 0x00000001ff027807 */ /* 0x001fe40000800000 */
[----:B------:R-:W-:Y:S02]  /*8910*/  SEL R0, R0, RZ, P1 ;  /* 0x000000ff00007207 */ /* 0x000fe40000800000 */
[----:B------:R-:W-:-:S03]  /*8920*/  LOP3.LUT R7, R5, R2, RZ, 0x3c, !PT ;  /* 0x0000000205077212 */ /* 0x000fc600078e3cff */
[----:B------:R-:W-:Y:S01]  /*8930*/  IMAD R6, R0, 0x8, R3 ;  /* 0x0000000800067824 */ /* 0x000fe200078e0203 */
[----:B------:R-:W-:Y:S01]  /*8940*/  SHF.L.U32 R5, R7, 0x1f, RZ ;  /* 0x0000001f07057819 */ /* 0x000fe200000006ff */
[----:B-1----:R-:W-:Y:S06]  /*8950*/  @!P0 BRA `(.L_x_216) ;  /* 0x0000000400148947 */ /* 0x002fec0003800000 */
.L_x_229:
[----:B------:R-:W1:Y:S01]  /*8960*/  SYNCS.PHASECHK.TRANS64.TRYWAIT P0, [R6+URZ], R5 ;  /* 0x00000005060075a7 */ /* 0x000e62000800017f */
[----:B------:R-:W-:-:S05]  /*8970*/  VIADD R0, R0, 0x1 ;  /* 0x0000000100007836 */ /* 0x000fca0000000000 */
[----:B------:R-:W-:-:S04]  /*8980*/  ISETP.NE.AND P1, PT, R0, 0x6, PT ;  /* 0x000000060000780c */ /* 0x000fc80003f25270 */
[----:B------:R-:W-:Y:S02]  /*8990*/  SEL R2, RZ, 0x1, P1 ;  /* 0x00000001ff027807 */ /* 0x000fe40000800000 */
[----:B------:R-:W-:Y:S02]  /*89a0*/  SEL R0, R0, RZ, P1 ;  /* 0x000000ff00007207 */ /* 0x000fe40000800000 */
[----:B------:R-:W-:-:S03]  /*89b0*/  LOP3.LUT R7, R7, R2, RZ, 0x3c, !PT ;  /* 0x0000000207077212 */ /* 0x000fc600078e3cff */
[----:B0-----:R-:W-:Y:S01]  /*89c0*/  IMAD R9, R0, 0x8, R3 ;  /* 0x0000000800097824 */ /* 0x001fe200078e0203 */
[----:B------:R-:W-:Y:S01]  /*89d0*/  SHF.L.U32 R4, R7, 0x1f, RZ ;  /* 0x0000001f07047819 */ /* 0x000fe200000006ff */
[----:B-1----:R-:W-:Y:S06]  /*89e0*/  @!P0 BRA `(.L_x_217) ;  /* 0x0000000400048947 */ /* 0x002fec0003800000 */
.L_x_230:
        /* <DEDUP_REMOVED lines=9> */
.L_x_231:
[----:B------:R-:W1:Y:S01]  /*8a80*/  SYNCS.PHASECHK.TRANS64.TRYWAIT P0, [R6+URZ], R5 ;  /* 0x00000005060075a7 */ /* 0x000e62000800017f */
[----:B------:R-:W-:-:S05]  /*8a90*/  VIADD R0, R0, 0x1 ;  /* 0x0000000100007836 */ /* 0x000fca0000000000 */
[----:B------:R-:W-:-:S04]  /*8aa0*/  ISETP.NE.AND P1, PT, R0, 0x6, PT ;  /* 0x000000060000780c */ /* 0x000fc80003f25270 */
[----:B------:R-:W-:Y:S02]  /*8ab0*/  SEL R2, RZ, 0x1, P1 ;  /* 0x00000001ff027807 */ /* 0x000fe40000800000 */
[----:B------:R-:W-:Y:S02]  /*8ac0*/  SEL R0, R0, RZ, P1 ;  /* 0x000000ff00007207 */ /* 0x000fe40000800000 */
[----:B------:R-:W-:Y:S01]  /*8ad0*/  LOP3.LUT R2, R7, R2, RZ, 0x3c, !PT ;  /* 0x0000000207027212 */ /* 0x000fe200078e3cff */
[----:B-1----:R-:W-:Y:S06]  /*8ae0*/  @!P0 BRA `(.L_x_219) ;  /* 0x0000000000ec8947 */ /* 0x002fec0003800000 */
.L_x_232:
[----:B------:R-:W-:Y:S01]  /*8af0*/  IMAD R3, R0, 0x8, R3 ;  /* 0x0000000800037824 */ /* 0x000fe200078e0203 */
[----:B------:R-:W-:-:S07]  /*8b00*/  SHF.L.U32 R0, R2, 0x1f, RZ ;  /* 0x0000001f02007819 */ /* 0x000fce00000006ff */
.L_x_220:
[----:B--2---:R2:W3:Y:S02]  /*8b10*/  SYNCS.PHASECHK.TRANS64.TRYWAIT P0, [R3+URZ], R0 ;  /* 0x00000000030075a7 */ /* 0x0044e4000800017f */
[----:B---3--:R-:W-:Y:S05]  /*8b20*/  @!P0 NANOSLEEP.SYNCS 0x989680 ;  /* 0x009896800000895d */ /* 0x008fea0003900000 */
[----:B------:R-:W3:Y:S02]  /*8b30*/  @!P0 SYNCS.PHASECHK.TRANS64 P0, [R3+URZ], R0 ;  /* 0x00000000030085a7 */ /* 0x000ee4000800007f */
[----:B---3--:R-:W-:Y:S05]  /*8b40*/  @!P0 BRA `(.L_x_220) ;  /* 0xfffffffc00f08947 */ /* 0x008fea000383ffff */
.L_x_213:
[----:B------:R-:W-:Y:S05]  /*8b50*/  BSYNC B0 ;  /* 0x0000000000007941 */ /* 0x000fea0003800000 */
.L_x_212:
[----:B------:R-:W-:Y:S05]  /*8b60*/  EXIT ;  /* 0x000000000000794d */ /* 0x000fea0003800000 */
.L_x_17:
[----:B----4-:R4:W0:Y:S02]  /*8b70*/  SYNCS.PHASECHK.TRANS64.TRYWAIT P1, [R3+URZ], R0 ;  /* 0x00000000030075a7 */ /* 0x010824000802017f */
[----:B0-----:R-:W-:Y:S05]  /*8b80*/  @!P1 NANOSLEEP.SYNCS 0x989680 ;  /* 0x009896800000995d */ /* 0x001fea0003900000 */
[----:B------:R-:W0:Y:S02]  /*8b90*/  @!P1 SYNCS.PHASECHK.TRANS64 P1, [R3+URZ], R0 ;  /* 0x00000000030095a7 */ /* 0x000e24000802007f */
[----:B0-----:R-:W-:Y:S05]  /*8ba0*/  @!P1 BRA `(.L_x_17) ;  /* 0xfffffffc00f09947 */ /* 0x001fea000383ffff */
[----:B------:R-:W-:Y:S05]  /*8bb0*/  BRA `(.L_x_16) ;  /* 0xffffff8400b87947 */ /* 0x000fea000383ffff */
.L_x_22:
[----:B-1----:R1:W3:Y:S02]  /*8bc0*/  SYNCS.PHASECHK.TRANS64.TRYWAIT P1, [R5+URZ], R4 ;  /* 0x00000004050075a7 */ /* 0x0022e4000802017f */
[----:B---3--:R-:W-:Y:S05]  /*8bd0*/  @!P1 NANOSLEEP.SYNCS 0x989680 ;  /* 0x009896800000995d */ /* 0x008fea0003900000 */
[----:B------:R-:W3:Y:S02]  /*8be0*/  @!P1 SYNCS.PHASECHK.TRANS64 P1, [R5+URZ], R4 ;  /* 0x00000004050095a7 */ /* 0x000ee4000802007f */
[----:B---3--:R-:W-:Y:S05]  /*8bf0*/  @!P1 BRA `(.L_x_22) ;  /* 0xfffffffc00f09947 */ /* 0x008fea000383ffff */
[----:B------:R-:W-:Y:S05]  /*8c00*/  BRA `(.L_x_21) ;  /* 0xffffff9000487947 */ /* 0x000fea000383ffff */
.L_x_199:
[----:B------:R-:W-:Y:S01]  /*8c10*/  BSSY B1, `(.L_x_221) ;  /* 0x0000006000017945 */ /* 0x000fe20003800000 */
[----:B------:R-:W-:-:S07]  /*8c20*/  IMAD.MOV.U32 R15, RZ, RZ, -0x1 ;  /* 0xffffffffff0f7424 */ /* 0x000fce00078e00ff */
[----:B------:R-:W-:Y:S05]  /*8c30*/  WARPSYNC.COLLECTIVE R15, `(.L_x_222) ;  /* 0x000000000f0c7348 */ /* 0x000fea0003c00000 */
[----:B------:R-:W-:Y:S02]  /*8c40*/  ELECT P6, UR62, PT ;  /* 0x00000000003e782f */ /* 0x000fe400038c0000 */
[----:B------:R-:W-:Y:S01]  /*8c50*/  MOV R14, UR62 ;  /* 0x0000003e000e7c02 */ /* 0x000fe20008000f00 */
[----:B------:R-:W-:Y:S10]  /*8c60*/  ENDCOLLECTIVE ;  /* 0x000000000000791b */ /* 0x000ff40003800000 */
.L_x_222:
[----:B------:R-:W-:Y:S05]  /*8c70*/  BSYNC B1 ;  /* 0x0000000000017941 */ /* 0x000fea0003800000 */
.L_x_221:
[----:B------:R-:W-:Y:S05]  /*8c80*/  BRA `(.L_x_223) ;  /* 0xfffffff000047947 */ /* 0x000fea000383ffff */
.L_x_202:
[----:B0-----:R0:W1:Y:S02]  /*8c90*/  SYNCS.PHASECHK.TRANS64.TRYWAIT P1, [R14+URZ+0x30], R7 ;  /* 0x000030070e0075a7 */ /* 0x001064000802017f */
[----:B-1----:R-:W-:Y:S05]  /*8ca0*/  @!P1 NANOSLEEP.SYNCS 0x989680 ;  /* 0x009896800000995d */ /* 0x002fea0003900000 */
[----:B------:R-:W1:Y:S02]  /*8cb0*/  @!P1 SYNCS.PHASECHK.TRANS64 P1, [R14+URZ+0x30], R7 ;  /* 0x000030070e0095a7 */ /* 0x000e64000802007f */
[----:B-1----:R-:W-:Y:S05]  /*8cc0*/  @!P1 BRA `(.L_x_202) ;  /* 0xfffffffc00f09947 */ /* 0x002fea000383ffff */
[----:B------:R-:W-:Y:S05]  /*8cd0*/  BRA `(.L_x_224) ;  /* 0xfffffff000387947 */ /* 0x000fea000383ffff */
.L_x_211:
[----:B------:R-:W-:Y:S01]  /*8ce0*/  BSSY B0, `(.L_x_225) ;  /* 0x0000006000007945 */ /* 0x000fe20003800000 */
[----:B------:R-:W-:-:S07]  /*8cf0*/  IMAD.MOV.U32 R15, RZ, RZ, -0x1 ;  /* 0xffffffffff0f7424 */ /* 0x000fce00078e00ff */
[----:B------:R-:W-:Y:S05]  /*8d00*/  WARPSYNC.COLLECTIVE R15, `(.L_x_226) ;  /* 0x000000000f0c7348 */ /* 0x000fea0003c00000 */
[----:B------:R-:W-:Y:S02]  /*8d10*/  ELECT P6, UR62, PT ;  /* 0x00000000003e782f */ /* 0x000fe400038c0000 */
[----:B------:R-:W-:Y:S01]  /*8d20*/  MOV R14, UR62 ;  /* 0x0000003e000e7c02 */ /* 0x000fe20008000f00 */
[----:B------:R-:W-:Y:S10]  /*8d30*/  ENDCOLLECTIVE ;  /* 0x000000000000791b */ /* 0x000ff40003800000 */
.L_x_226:
[----:B------:R-:W-:Y:S05]  /*8d40*/  BSYNC B0 ;  /* 0x0000000000007941 */ /* 0x000fea0003800000 */
.L_x_225:
[----:B------:R-:W-:Y:S05]  /*8d50*/  BRA `(.L_x_227) ;  /* 0xfffffff800887947 */ /* 0x000fea000383ffff */
.L_x_215:
[----:B0-----:R0:W1:Y:S02]  /*8d60*/  SYNCS.PHASECHK.TRANS64.TRYWAIT P0, [R7+URZ], R2 ;  /* 0x00000002070075a7 */ /* 0x001064000800017f */
[----:B-1----:R-:W-:Y:S05]  /*8d70*/  @!P0 NANOSLEEP.SYNCS 0x989680 ;  /* 0x009896800000895d */ /* 0x002fea0003900000 */
[----:B------:R-:W1:Y:S02]  /*8d80*/  @!P0 SYNCS.PHASECHK.TRANS64 P0, [R7+URZ], R2 ;  /* 0x00000002070085a7 */ /* 0x000e64000800007f */
[----:B-1----:R-:W-:Y:S05]  /*8d90*/  @!P0 BRA `(.L_x_215) ;  /* 0xfffffffc00f08947 */ /* 0x002fea000383ffff */
[----:B------:R-:W-:Y:S05]  /*8da0*/  BRA `(.L_x_228) ;  /* 0xfffffff800c87947 */ /* 0x000fea000383ffff */
.L_x_216:
[----:B0-----:R0:W1:Y:S02]  /*8db0*/  SYNCS.PHASECHK.TRANS64.TRYWAIT P0, [R9+URZ], R4 ;  /* 0x00000004090075a7 */ /* 0x001064000800017f */
[----:B-1----:R-:W-:Y:S05]  /*8dc0*/  @!P0 NANOSLEEP.SYNCS 0x989680 ;  /* 0x009896800000895d */ /* 0x002fea0003900000 */
[----:B------:R-:W1:Y:S02]  /*8dd0*/  @!P0 SYNCS.PHASECHK.TRANS64 P0, [R9+URZ], R4 ;  /* 0x00000004090085a7 */ /* 0x000e64000800007f */
[----:B-1----:R-:W-:Y:S05]  /*8de0*/  @!P0 BRA `(.L_x_216) ;  /* 0xfffffffc00f08947 */ /* 0x002fea000383ffff */
[----:B------:R-:W-:Y:S05]  /*8df0*/  BRA `(.L_x_229) ;  /* 0xfffffff800d87947 */ /* 0x000fea000383ffff */
.L_x_217:
[----:B0-----:R0:W1:Y:S02]  /*8e00*/  SYNCS.PHASECHK.TRANS64.TRYWAIT P0, [R6+URZ], R5 ;  /* 0x00000005060075a7 */ /* 0x001064000800017f */
[----:B-1----:R-:W-:Y:S05]  /*8e10*/  @!P0 NANOSLEEP.SYNCS 0x989680 ;  /* 0x009896800000895d */ /* 0x002fea0003900000 */
[----:B------:R-:W1:Y:S02]  /*8e20*/  @!P0 SYNCS.PHASECHK.TRANS64 P0, [R6+URZ], R5 ;  /* 0x00000005060085a7 */ /* 0x000e64000800007f */
[----:B-1----:R-:W-:Y:S05]  /*8e30*/  @!P0 BRA `(.L_x_217) ;  /* 0xfffffffc00f08947 */ /* 0x002fea000383ffff */
[----:B------:R-:W-:Y:S05]  /*8e40*/  BRA `(.L_x_230) ;  /* 0xfffffff800e87947 */ /* 0x000fea000383ffff */
.L_x_218:
[----:B0-----:R0:W1:Y:S02]  /*8e50*/  SYNCS.PHASECHK.TRANS64.TRYWAIT P0, [R9+URZ], R4 ;  /* 0x00000004090075a7 */ /* 0x001064000800017f */
[----:B-1----:R-:W-:Y:S05]  /*8e60*/  @!P0 NANOSLEEP.SYNCS 0x989680 ;  /* 0x009896800000895d */ /* 0x002fea0003900000 */
[----:B------:R-:W1:Y:S02]  /*8e70*/  @!P0 SYNCS.PHASECHK.TRANS64 P0, [R9+URZ], R4 ;  /* 0x00000004090085a7 */ /* 0x000e64000800007f */
[----:B-1----:R-:W-:Y:S05]  /*8e80*/  @!P0 BRA `(.L_x_218) ;  /* 0xfffffffc00f08947 */ /* 0x002fea000383ffff */
[----:B------:R-:W-:Y:S05]  /*8e90*/  BRA `(.L_x_231) ;  /* 0xfffffff800f87947 */ /* 0x000fea000383ffff */
.L_x_219:
[----:B-1----:R1:W2:Y:S02]  /*8ea0*/  SYNCS.PHASECHK.TRANS64.TRYWAIT P0, [R6+URZ], R5 ;  /* 0x00000005060075a7 */ /* 0x0022a4000800017f */
[----:B--2---:R-:W-:Y:S05]  /*8eb0*/  @!P0 NANOSLEEP.SYNCS 0x989680 ;  /* 0x009896800000895d */ /* 0x004fea0003900000 */
[----:B------:R-:W2:Y:S02]  /*8ec0*/  @!P0 SYNCS.PHASECHK.TRANS64 P0, [R6+URZ], R5 ;  /* 0x00000005060085a7 */ /* 0x000ea4000800007f */
[----:B--2---:R-:W-:Y:S05]  /*8ed0*/  @!P0 BRA `(.L_x_219) ;  /* 0xfffffffc00f08947 */ /* 0x004fea000383ffff */
[----:B------:R-:W-:Y:S05]  /*8ee0*/  BRA `(.L_x_232) ;  /* 0xfffffffc00007947 */ /* 0x000fea000383ffff */
.L_x_233:
[----:B------:R-:W-:-:S00]  /*8ef0*/  BRA `(.L_x_233) ;  /* 0xfffffffc00fc7947 */ /* 0x000fc0000383ffff */
[----:B------:R-:W-:-:S00]  /*8f00*/  NOP ;  /* 0x0000000000007918 */ /* 0x000fc00000000000 */
[----:B------:R-:W-:-:S00]  /*8f10*/  NOP ;  /* 0x0000000000007918 */ /* 0x000fc00000000000 */
[----:B------:R-:W-:-:S00]  /*8f20*/  NOP ;  /* 0x0000000000007918 */ /* 0x000fc00000000000 */
[----:B------:R-:W-:-:S00]  /*8f30*/  NOP ;  /* 0x0000000000007918 */ /* 0x000fc00000000000 */
[----:B------:R-:W-:-:S00]  /*8f40*/  NOP ;  /* 0x0000000000007918 */ /* 0x000fc00000000000 */
[----:B------:R-:W-:-:S00]  /*8f50*/  NOP ;  /* 0x0000000000007918 */ /* 0x000fc00000000000 */
[----:B------:R-:W-:-:S00]  /*8f60*/  NOP ;  /* 0x0000000000007918 */ /* 0x000fc00000000000 */
[----:B------:R-:W-:-:S00]  /*8f70*/  NOP ;  /* 0x0000000000007918 */ /* 0x000fc00000000000 */
.L_x_234:


//--------------------- .nv.global.init           --------------------------
	.section	.nv.global.init,"aw",@progbits
.nv.global.init:
	.type		$str$22,@object
	.size		$str$22,($str$23 - $str$22)
$str$22:
        /*0000*/ 	.byte	0x6b, 0x5f, 0x74, 0x69, 0x6c, 0x65, 0x5f, 0x63, 0x6f, 0x75, 0x6e, 0x74, 0x20, 0x3e, 0x3d, 0x20
        /*0010*/ 	.byte	0x31, 0x00
	.type		$str$23,@object
	.size		$str$23,(__unnamed_1 - $str$23)
$str$23:
        /*0012*/ 	.byte	0x2f, 0x74, 0x6d, 0x70, 0x2f, 0x63, 0x75, 0x74, 0x6c, 0x61, 0x73, 0x73, 0x5f, 0x73, 0x77, 0x65
        /*0022*/ 	.byte	0x65, 0x70, 0x5f, 0x73, 0x72, 0x63, 0x2f, 0x69, 0x6e, 0x63, 0x6c, 0x75, 0x64, 0x65, 0x2f, 0x63
        /*0032*/ 	.byte	0x75, 0x74, 0x6c, 0x61, 0x73, 0x73, 0x2f, 0x67, 0x65, 0x6d, 0x6d, 0x2f, 0x63, 0x6f, 0x6c, 0x6c
        /*0042*/ 	.byte	0x65, 0x63, 0x74, 0x69, 0x76, 0x65, 0x2f, 0x73, 0x6d, 0x39, 0x30, 0x5f, 0x6d, 0x6d, 0x61, 0x5f
        /*0052*/ 	.byte	0x74, 0x6d, 0x61, 0x5f, 0x67, 0x6d, 0x6d, 0x61, 0x5f, 0x73, 0x73, 0x5f, 0x77, 0x61, 0x72, 0x70
        /*0062*/ 	.byte	0x73, 0x70, 0x65, 0x63, 0x69, 0x61, 0x6c, 0x69, 0x7a, 0x65, 0x64, 0x2e, 0x68, 0x70, 0x70, 0x00
	.type		__unnamed_1,@object
	.size		__unnamed_1,(.L_0 - __unnamed_1)
__unnamed_1:
        /*0072*/ 	.byte	0x76, 0x6f, 0x69, 0x64, 0x20, 0x63, 0x75, 0x74, 0x6c, 0x61, 0x73, 0x73, 0x3a, 0x3a, 0x67, 0x65
        /* <DEDUP_REMOVED lines=172> */
        /*0b42*/ 	.byte	0x79, 0x5d, 0x00
.L_0:


//--------------------- .nv.shared._ZN7cutlass13device_kernelINS_4gemm6kernel13GemmUniversalIN4cute5tupleIJiiiiEEENS1_10collective13CollectiveMmaINS1_34MainloopSm90TmaGmmaWarpSpecializedILi6ENS5_IJNS4_1CILi1EEESB_SB_EEENS1_35KernelTmaWarpSpecializedCooperativeEEENS5_IJNSA_ILi128EEENSA_ILi160EEESF_EEEaNS5_IJlSB_lEEEaSI_NS4_8TiledMMAINS4_8MMA_AtomIJNS4_4SM904GMMA26MMA_64x32x32_S32S8S8_SS_TNEEEENS4_6LayoutINS5_IJNSA_ILi2EEESB_SB_EEENS5_IJSB_NSA_ILi0EEESS_EEEEENS5_IJNS4_10UnderscoreESV_SV_EEEEENS4_13SM90_TMA_LOADENS4_14ComposedLayoutINS4_7SwizzleILi3ELi4ELi3EEENS4_18smem_ptr_flag_bitsILi8EEENSP_INS5_IJNSA_ILi8EEESF_EEENS5_IJSF_SB_EEEEEEEvNS4_8identityESY_S18_vS19_EENS_8epilogue10collective6detail29Sm90TmaWarpSpecializedAdapterINS1C_15DefaultEpilogueIaSI_SI_NS1B_6thread17LinearCombinationIaLi1EiiLNS1G_9ScaleType4KindE0ELNS_15FloatRoundStyleE2EaEENS1_15EpilogueDefaultEEEEEvvEEEEvNT_6ParamsE --------------------------
	.section	.nv.shared._ZN7cutlass13device_kernelINS_4gemm6kernel13GemmUniversalIN4cute5tupleIJiiiiEEENS1_10collective13CollectiveMmaINS1_34MainloopSm90TmaGmmaWarpSpecializedILi6ENS5_IJNS4_1CILi1EEESB_SB_EEENS1_35KernelTmaWarpSpecializedCooperativeEEENS5_IJNSA_ILi128EEENSA_ILi160EEESF_EEEaNS5_IJlSB_lEEEaSI_NS4_8TiledMMAINS4_8MMA_AtomIJNS4_4SM904GMMA26MMA_64x32x32_S32S8S8_SS_TNEEEENS4_6LayoutINS5_IJNSA_ILi2EEESB_SB_EEENS5_IJSB_NSA_ILi0EEESS_EEEEENS5_IJNS4_10UnderscoreESV_SV_EEEEENS4_13SM90_TMA_LOADENS4_14ComposedLayoutINS4_7SwizzleILi3ELi4ELi3EEENS4_18smem_ptr_flag_bitsILi8EEENSP_INS5_IJNSA_ILi8EEESF_EEENS5_IJSF_SB_EEEEEEEvNS4_8identityESY_S18_vS19_EENS_8epilogue10collective6detail29Sm90TmaWarpSpecializedAdapterINS1C_15DefaultEpilogueIaSI_SI_NS1B_6thread17LinearCombinationIaLi1EiiLNS1G_9ScaleType4KindE0ELNS_15FloatRoundStyleE2EaEENS1_15EpilogueDefaultEEEEEvvEEEEvNT_6ParamsE,"aw",@nobits
	.sectionflags	@""
	.align	16
	.zero		1024


//--------------------- .nv.shared.reserved.0     --------------------------
	.section	.nv.shared.reserved.0,"aw",@nobits
	.weak		__nv_reservedSMEM_offset_0_alias
	.size		__nv_reservedSMEM_offset_0_alias, 0, 0
	.other		__nv_reservedSMEM_offset_0_alias,@"STO_CUDA_RESERVED_SHARED STV_DEFAULT"
__nv_reservedSMEM_offset_0_alias:
	.zero		0


//--------------------- .nv.global                --------------------------
	.section	.nv.global,"aw",@nobits
.nv.global:
	.type		_ZN40_INTERNAL_6740708a_4_k_cu_d3d7a984_106674cute1_E,@object
	.size		_ZN40_INTERNAL_6740708a_4_k_cu_d3d7a984_106674cute1_E,(_ZN40_INTERNAL_6740708a_4_k_cu_d3d7a984_106674cuda3std3__45__cpo6cbeginE - _ZN40_INTERNAL_6740708a_4_k_cu_d3d7a984_106674cute1_E)
_ZN40_INTERNAL_6740708a_4_k_cu_d3d7a984_106674cute1_E:
	.zero		1
	.type		_ZN40_INTERNAL_6740708a_4_k_cu_d3d7a984_106674cuda3std3__45__cpo6cbeginE,@object
	.size		_ZN40_INTERNAL_6740708a_4_k_cu_d3d7a984_106674cuda3std3__45__cpo6cbeginE,(_ZN40_INTERNAL_6740708a_4_k_cu_d3d7a984_106674cuda3std3__48in_placeE - _ZN40_INTERNAL_6740708a_4_k_cu_d3d7a984_106674cuda3std3__45__cpo6cbeginE)
_ZN40_INTERNAL_6740708a_4_k_cu_d3d7a984_106674cuda3std3__45__cpo6cbeginE:
	.zero		1
	.type		_ZN40_INTERNAL_6740708a_4_k_cu_d3d7a984_106674cuda3std3__48in_placeE,@object
	.size		_ZN40_INTERNAL_6740708a_4_k_cu_d3d7a984_106674cuda3std3__48in_placeE,(_ZN40_INTERNAL_6740708a_4_k_cu_d3d7a984_106674cuda3std6ranges3__45__cpo9iter_moveE - _ZN40_INTERNAL_6740708a_4_k_cu_d3d7a984_106674cuda3std3__48in_placeE)
_ZN40_INTERNAL_6740708a_4_k_cu_d3d7a984_106674cuda3std3__48in_placeE:
	.zero		1
	.type		_ZN40_INTERNAL_6740708a_4_k_cu_d3d7a984_106674cuda3std6ranges3__45__cpo9iter_moveE,@object
	.size		_ZN40_INTERNAL_6740708a_4_k_cu_d3d7a984_106674cuda3std6ranges3__45__cpo9iter_moveE,(_ZN40_INTERNAL_6740708a_4_k_cu_d3d7a984_106674cuda3std3__45__cpo5beginE - _ZN40_INTERNAL_6740708a_4_k_cu_d3d7a984_106674cuda3std6ranges3__45__cpo9iter_moveE)
_ZN40_INTERNAL_6740708a_4_k_cu_d3d7a984_106674cuda3std6ranges3__45__cpo9iter_moveE:
	.zero		1
	.type		_ZN40_INTERNAL_6740708a_4_k_cu_d3d7a984_106674cuda3std3__45__cpo5beginE,@object
	.size		_ZN40_INTERNAL_6740708a_4_k_cu_d3d7a984_106674cuda3std3__45__cpo5beginE,(_ZN40_INTERNAL_6740708a_4_k_cu_d3d7a984_106674cuda3std3__442_GLOBAL__N__6740708a_4_k_cu_d3d7a984_106676ignoreE - _ZN40_INTERNAL_6740708a_4_k_cu_d3d7a984_106674cuda3std3__45__cpo5beginE)
_ZN40_INTERNAL_6740708a_4_k_cu_d3d7a984_106674cuda3std3__45__cpo5beginE:
	.zero		1
	.type		_ZN40_INTERNAL_6740708a_4_k_cu_d3d7a984_106674cuda3std3__442_GLOBAL__N__6740708a_4_k_cu_d3d7a984_106676ignoreE,@object
	.size		_ZN40_INTERNAL_6740708a_4_k_cu_d3d7a984_106674cuda3std3__442_GLOBAL__N__6740708a_4_k_cu_d3d7a984_106676ignoreE,(_ZN40_INTERNAL_6740708a_4_k_cu_d3d7a984_106674cute7productE - _ZN40_INTERNAL_6740708a_4_k_cu_d3d7a984_106674cuda3std3__442_GLOBAL__N__6740708a_4_k_cu_d3d7a984_106676ignoreE)
_ZN40_INTERNAL_6740708a_4_k_cu_d3d7a984_106674cuda3std3__442_GLOBAL__N__6740708a_4_k_cu_d3d7a984_106676ignoreE:
	.zero		1
	.type		_ZN40_INTERNAL_6740708a_4_k_cu_d3d7a984_106674cute7productE,@object
	.size		_ZN40_INTERNAL_6740708a_4_k_cu_d3d7a984_106674cute7productE,(_ZN40_INTERNAL_6740708a_4_k_cu_d3d7a984_106674cuda3std3__45__cpo3endE - _ZN40_INTERNAL_6740708a_4_k_cu_d3d7a984_106674cute7productE)
_ZN40_INTERNAL_6740708a_4_k_cu_d3d7a984_106674cute7productE:
	.zero		1
	.type		_ZN40_INTERNAL_6740708a_4_k_cu_d3d7a984_106674cuda3std3__45__cpo3endE,@object
	.size		_ZN40_INTERNAL_6740708a_4_k_cu_d3d7a984_106674cuda3std3__45__cpo3endE,(_ZN40_INTERNAL_6740708a_4_k_cu_d3d7a984_106674cuda3std3__419piecewise_constructE - _ZN40_INTERNAL_6740708a_4_k_cu_d3d7a984_106674cuda3std3__45__cpo3endE)
_ZN40_INTERNAL_6740708a_4_k_cu_d3d7a984_106674cuda3std3__45__cpo3endE:
	.zero		1
	.type		_ZN40_INTERNAL_6740708a_4_k_cu_d3d7a984_106674cuda3std3__419piecewise_constructE,@object
	.size		_ZN40_INTERNAL_6740708a_4_k_cu_d3d7a984_106674cuda3std3__419piecewise_constructE,(_ZN40_INTERNAL_6740708a_4_k_cu_d3d7a984_106674cuda3std3__45__cpo4cendE - _ZN40_INTERNAL_6740708a_4_k_cu_d3d7a984_106674cuda3std3__419piecewise_constructE)
_ZN40_INTERNAL_6740708a_4_k_cu_d3d7a984_106674cuda3std3__419piecewise_constructE:
	.zero		1
	.type		_ZN40_INTERNAL_6740708a_4_k_cu_d3d7a984_106674cuda3std3__45__cpo4cendE,@object
	.size		_ZN40_INTERNAL_6740708a_4_k_cu_d3d7a984_106674cuda3std3__45__cpo4cendE,(_ZN40_INTERNAL_6740708a_4_k_cu_d3d7a984_106674cuda3std6ranges3__45__cpo4swapE - _ZN40_INTERNAL_6740708a_4_k_cu_d3d7a984_106674cuda3std3__45__cpo4cendE)
_ZN40_INTERNAL_6740708a_4_k_cu_d3d7a984_106674cuda3std3__45__cpo4cendE:
	.zero		1
	.type		_ZN40_INTERNAL_6740708a_4_k_cu_d3d7a984_106674cuda3std6ranges3__45__cpo4swapE,@object
	.size		_ZN40_INTERNAL_6740708a_4_k_cu_d3d7a984_106674cuda3std6ranges3__45__cpo4swapE,(.L_8 - _ZN40_INTERNAL_6740708a_4_k_cu_d3d7a984_106674cuda3std6ranges3__45__cpo4swapE)
_ZN40_INTERNAL_6740708a_4_k_cu_d3d7a984_106674cuda3std6ranges3__45__cpo4swapE:
	.zero		1
.L_8:


//--------------------- .nv.constant0._ZN7cutlass13device_kernelINS_4gemm6kernel13GemmUniversalIN4cute5tupleIJiiiiEEENS1_10collective13CollectiveMmaINS1_34MainloopSm90TmaGmmaWarpSpecializedILi6ENS5_IJNS4_1CILi1EEESB_SB_EEENS1_35KernelTmaWarpSpecializedCooperativeEEENS5_IJNSA_ILi128EEENSA_ILi160EEESF_EEEaNS5_IJlSB_lEEEaSI_NS4_8TiledMMAINS4_8MMA_AtomIJNS4_4SM904GMMA26MMA_64x32x32_S32S8S8_SS_TNEEEENS4_6LayoutINS5_IJNSA_ILi2EEESB_SB_EEENS5_IJSB_NSA_ILi0EEESS_EEEEENS5_IJNS4_10UnderscoreESV_SV_EEEEENS4_13SM90_TMA_LOADENS4_14ComposedLayoutINS4_7SwizzleILi3ELi4ELi3EEENS4_18smem_ptr_flag_bitsILi8EEENSP_INS5_IJNSA_ILi8EEESF_EEENS5_IJSF_SB_EEEEEEEvNS4_8identityESY_S18_vS19_EENS_8epilogue10collective6detail29Sm90TmaWarpSpecializedAdapterINS1C_15DefaultEpilogueIaSI_SI_NS1B_6thread17LinearCombinationIaLi1EiiLNS1G_9ScaleType4KindE0ELNS_15FloatRoundStyleE2EaEENS1_15EpilogueDefaultEEEEEvvEEEEvNT_6ParamsE --------------------------
	.section	.nv.constant0._ZN7cutlass13device_kernelINS_4gemm6kernel13GemmUniversalIN4cute5tupleIJiiiiEEENS1_10collective13CollectiveMmaINS1_34MainloopSm90TmaGmmaWarpSpecializedILi6ENS5_IJNS4_1CILi1EEESB_SB_EEENS1_35KernelTmaWarpSpecializedCooperativeEEENS5_IJNSA_ILi128EEENSA_ILi160EEESF_EEEaNS5_IJlSB_lEEEaSI_NS4_8TiledMMAINS4_8MMA_AtomIJNS4_4SM904GMMA26MMA_64x32x32_S32S8S8_SS_TNEEEENS4_6LayoutINS5_IJNSA_ILi2EEESB_SB_EEENS5_IJSB_NSA_ILi0EEESS_EEEEENS5_IJNS4_10UnderscoreESV_SV_EEEEENS4_13SM90_TMA_LOADENS4_14ComposedLayoutINS4_7SwizzleILi3ELi4ELi3EEENS4_18smem_ptr_flag_bitsILi8EEENSP_INS5_IJNSA_ILi8EEESF_EEENS5_IJSF_SB_EEEEEEEvNS4_8identityESY_S18_vS19_EENS_8epilogue10collective6detail29Sm90TmaWarpSpecializedAdapterINS1C_15DefaultEpilogueIaSI_SI_NS1B_6thread17LinearCombinationIaLi1EiiLNS1G_9ScaleType4KindE0ELNS_15FloatRoundStyleE2EaEENS1_15EpilogueDefaultEEEEEvvEEEEvNT_6ParamsE,"a",@progbits
	.sectionflags	@""
	.align	4
.nv.constant0._ZN7cutlass13device_kernelINS_4gemm6kernel13GemmUniversalIN4cute5tupleIJiiiiEEENS1_10collective13CollectiveMmaINS1_34MainloopSm90TmaGmmaWarpSpecializedILi6ENS5_IJNS4_1CILi1EEESB_SB_EEENS1_35KernelTmaWarpSpecializedCooperativeEEENS5_IJNSA_ILi128EEENSA_ILi160EEESF_EEEaNS5_IJlSB_lEEEaSI_NS4_8TiledMMAINS4_8MMA_AtomIJNS4_4SM904GMMA26MMA_64x32x32_S32S8S8_SS_TNEEEENS4_6LayoutINS5_IJNSA_ILi2EEESB_SB_EEENS5_IJSB_NSA_ILi0EEESS_EEEEENS5_IJNS4_10UnderscoreESV_SV_EEEEENS4_13SM90_TMA_LOADENS4_14ComposedLayoutINS4_7SwizzleILi3ELi4ELi3EEENS4_18smem_ptr_flag_bitsILi8EEENSP_INS5_IJNSA_ILi8EEESF_EEENS5_IJSF_SB_EEEEEEEvNS4_8identityESY_S18_vS19_EENS_8epilogue10collective6detail29Sm90TmaWarpSpecializedAdapterINS1C_15DefaultEpilogueIaSI_SI_NS1B_6thread17LinearCombinationIaLi1EiiLNS1G_9ScaleType4KindE0ELNS_15FloatRoundStyleE2EaEENS1_15EpilogueDefaultEEEEEvvEEEEvNT_6ParamsE:
	.zero		1664


//--------------------- SYMBOLS --------------------------

	.type		.nv.reservedSmem.offset0,@object
	.size		.nv.reservedSmem.offset0,0x4
	.type		__assertfail,@function
